//
// Generated by NVIDIA NVVM Compiler
//
// Compiler Build ID: CL-36424714
// Cuda compilation tools, release 13.0, V13.0.88
// Based on NVVM 20.0.0
//

.version 9.0
.target sm_100
.address_size 64

	// .globl	_Z12matMulGlobalPiS_S_i
// _ZZ12matMulSharedPiS_S_iE2sA has been demoted
// _ZZ12matMulSharedPiS_S_iE2sB has been demoted

.visible .entry _Z12matMulGlobalPiS_S_i(
	.param .u64 .ptr .align 1 _Z12matMulGlobalPiS_S_i_param_0,
	.param .u64 .ptr .align 1 _Z12matMulGlobalPiS_S_i_param_1,
	.param .u64 .ptr .align 1 _Z12matMulGlobalPiS_S_i_param_2,
	.param .u32 _Z12matMulGlobalPiS_S_i_param_3
)
{
	.reg .pred 	%p<10>;
	.reg .b32 	%r<105>;
	.reg .b64 	%rd<67>;

	ld.param.u64 	%rd14, [_Z12matMulGlobalPiS_S_i_param_0];
	ld.param.u64 	%rd15, [_Z12matMulGlobalPiS_S_i_param_1];
	ld.param.u32 	%r30, [_Z12matMulGlobalPiS_S_i_param_3];
	cvta.to.global.u64 	%rd1, %rd15;
	cvta.to.global.u64 	%rd2, %rd14;
	mov.u32 	%r31, %ctaid.y;
	mov.u32 	%r32, %ntid.y;
	mov.u32 	%r33, %tid.y;
	mad.lo.s32 	%r1, %r31, %r32, %r33;
	mov.u32 	%r34, %ctaid.x;
	mov.u32 	%r35, %ntid.x;
	mov.u32 	%r36, %tid.x;
	mad.lo.s32 	%r2, %r34, %r35, %r36;
	max.s32 	%r37, %r1, %r2;
	setp.ge.s32 	%p1, %r37, %r30;
	@%p1 bra 	$L__BB0_13;
	mul.lo.s32 	%r3, %r30, %r1;
	and.b32  	%r4, %r30, 7;
	setp.lt.u32 	%p2, %r30, 8;
	mov.b32 	%r99, 0;
	mov.u32 	%r104, %r99;
	@%p2 bra 	$L__BB0_4;
	and.b32  	%r99, %r30, 2147483640;
	neg.s32 	%r93, %r99;
	mul.wide.s32 	%rd16, %r30, 4;
	add.s64 	%rd3, %rd1, %rd16;
	shl.b32 	%r7, %r30, 3;
	mul.wide.s32 	%rd17, %r30, 8;
	add.s64 	%rd4, %rd1, %rd17;
	mul.wide.s32 	%rd18, %r30, 12;
	add.s64 	%rd5, %rd1, %rd18;
	mul.wide.s32 	%rd19, %r30, 16;
	add.s64 	%rd6, %rd1, %rd19;
	mul.wide.s32 	%rd20, %r30, 20;
	add.s64 	%rd7, %rd1, %rd20;
	mul.wide.s32 	%rd21, %r30, 24;
	add.s64 	%rd8, %rd1, %rd21;
	mul.wide.s32 	%rd22, %r30, 28;
	add.s64 	%rd9, %rd1, %rd22;
	mul.wide.u32 	%rd23, %r3, 4;
	add.s64 	%rd24, %rd23, %rd2;
	add.s64 	%rd66, %rd24, 16;
	mov.b32 	%r104, 0;
	mov.u32 	%r92, %r2;
$L__BB0_3:
	.pragma "nounroll";
	mul.wide.s32 	%rd25, %r92, 4;
	add.s64 	%rd26, %rd3, %rd25;
	add.s64 	%rd27, %rd4, %rd25;
	add.s64 	%rd28, %rd5, %rd25;
	add.s64 	%rd29, %rd6, %rd25;
	add.s64 	%rd30, %rd7, %rd25;
	add.s64 	%rd31, %rd8, %rd25;
	add.s64 	%rd32, %rd9, %rd25;
	add.s64 	%rd33, %rd1, %rd25;
	ld.global.u32 	%r41, [%rd66+-16];
	ld.global.u32 	%r42, [%rd33];
	mad.lo.s32 	%r43, %r42, %r41, %r104;
	ld.global.u32 	%r44, [%rd66+-12];
	ld.global.u32 	%r45, [%rd26];
	mad.lo.s32 	%r46, %r45, %r44, %r43;
	ld.global.u32 	%r47, [%rd66+-8];
	ld.global.u32 	%r48, [%rd27];
	mad.lo.s32 	%r49, %r48, %r47, %r46;
	ld.global.u32 	%r50, [%rd66+-4];
	ld.global.u32 	%r51, [%rd28];
	mad.lo.s32 	%r52, %r51, %r50, %r49;
	ld.global.u32 	%r53, [%rd66];
	ld.global.u32 	%r54, [%rd29];
	mad.lo.s32 	%r55, %r54, %r53, %r52;
	ld.global.u32 	%r56, [%rd66+4];
	ld.global.u32 	%r57, [%rd30];
	mad.lo.s32 	%r58, %r57, %r56, %r55;
	ld.global.u32 	%r59, [%rd66+8];
	ld.global.u32 	%r60, [%rd31];
	mad.lo.s32 	%r61, %r60, %r59, %r58;
	ld.global.u32 	%r62, [%rd66+12];
	ld.global.u32 	%r63, [%rd32];
	mad.lo.s32 	%r104, %r63, %r62, %r61;
	add.s32 	%r93, %r93, 8;
	add.s32 	%r92, %r92, %r7;
	add.s64 	%rd66, %rd66, 32;
	setp.ne.s32 	%p3, %r93, 0;
	@%p3 bra 	$L__BB0_3;
$L__BB0_4:
	setp.eq.s32 	%p4, %r4, 0;
	@%p4 bra 	$L__BB0_12;
	and.b32  	%r17, %r30, 3;
	setp.lt.u32 	%p5, %r4, 4;
	@%p5 bra 	$L__BB0_7;
	add.s32 	%r65, %r99, %r3;
	mul.wide.u32 	%rd34, %r65, 4;
	add.s64 	%rd35, %rd2, %rd34;
	ld.global.u32 	%r66, [%rd35];
	mad.lo.s32 	%r67, %r99, %r30, %r2;
	mul.wide.s32 	%rd36, %r67, 4;
	add.s64 	%rd37, %rd1, %rd36;
	ld.global.u32 	%r68, [%rd37];
	mad.lo.s32 	%r69, %r68, %r66, %r104;
	cvt.u64.u32 	%rd38, %r3;
	cvt.u64.u32 	%rd39, %r99;
	add.s64 	%rd40, %rd39, %rd38;
	shl.b64 	%rd41, %rd40, 2;
	add.s64 	%rd42, %rd2, %rd41;
	ld.global.u32 	%r70, [%rd42+4];
	mul.wide.s32 	%rd43, %r30, 4;
	add.s64 	%rd44, %rd37, %rd43;
	ld.global.u32 	%r71, [%rd44];
	mad.lo.s32 	%r72, %r71, %r70, %r69;
	ld.global.u32 	%r73, [%rd42+8];
	add.s64 	%rd45, %rd44, %rd43;
	ld.global.u32 	%r74, [%rd45];
	mad.lo.s32 	%r75, %r74, %r73, %r72;
	ld.global.u32 	%r76, [%rd42+12];
	add.s64 	%rd46, %rd45, %rd43;
	ld.global.u32 	%r77, [%rd46];
	mad.lo.s32 	%r104, %r77, %r76, %r75;
	add.s32 	%r99, %r99, 4;
$L__BB0_7:
	setp.eq.s32 	%p6, %r17, 0;
	@%p6 bra 	$L__BB0_12;
	setp.eq.s32 	%p7, %r17, 1;
	@%p7 bra 	$L__BB0_10;
	add.s32 	%r79, %r99, %r3;
	mul.wide.u32 	%rd47, %r79, 4;
	add.s64 	%rd48, %rd2, %rd47;
	ld.global.u32 	%r80, [%rd48];
	mad.lo.s32 	%r81, %r99, %r30, %r2;
	mul.wide.s32 	%rd49, %r81, 4;
	add.s64 	%rd50, %rd1, %rd49;
	ld.global.u32 	%r82, [%rd50];
	mad.lo.s32 	%r83, %r82, %r80, %r104;
	cvt.u64.u32 	%rd51, %r3;
	cvt.u64.u32 	%rd52, %r99;
	add.s64 	%rd53, %rd52, %rd51;
	shl.b64 	%rd54, %rd53, 2;
	add.s64 	%rd55, %rd2, %rd54;
	ld.global.u32 	%r84, [%rd55+4];
	mul.wide.s32 	%rd56, %r30, 4;
	add.s64 	%rd57, %rd50, %rd56;
	ld.global.u32 	%r85, [%rd57];
	mad.lo.s32 	%r104, %r85, %r84, %r83;
	add.s32 	%r99, %r99, 2;
$L__BB0_10:
	and.b32  	%r86, %r30, 1;
	setp.eq.b32 	%p8, %r86, 1;
	not.pred 	%p9, %p8;
	@%p9 bra 	$L__BB0_12;
	add.s32 	%r87, %r99, %r3;
	mul.wide.u32 	%rd58, %r87, 4;
	add.s64 	%rd59, %rd2, %rd58;
	ld.global.u32 	%r88, [%rd59];
	mad.lo.s32 	%r89, %r99, %r30, %r2;
	mul.wide.s32 	%rd60, %r89, 4;
	add.s64 	%rd61, %rd1, %rd60;
	ld.global.u32 	%r90, [%rd61];
	mad.lo.s32 	%r104, %r90, %r88, %r104;
$L__BB0_12:
	ld.param.u64 	%rd65, [_Z12matMulGlobalPiS_S_i_param_2];
	add.s32 	%r91, %r3, %r2;
	cvta.to.global.u64 	%rd62, %rd65;
	mul.wide.s32 	%rd63, %r91, 4;
	add.s64 	%rd64, %rd62, %rd63;
	st.global.u32 	[%rd64], %r104;
$L__BB0_13:
	ret;

}
	// .globl	_Z12matMulSharedPiS_S_i
.visible .entry _Z12matMulSharedPiS_S_i(
	.param .u64 .ptr .align 1 _Z12matMulSharedPiS_S_i_param_0,
	.param .u64 .ptr .align 1 _Z12matMulSharedPiS_S_i_param_1,
	.param .u64 .ptr .align 1 _Z12matMulSharedPiS_S_i_param_2,
	.param .u32 _Z12matMulSharedPiS_S_i_param_3
)
{
	.reg .pred 	%p<6>;
	.reg .b32 	%r<219>;
	.reg .b64 	%rd<26>;
	// demoted variable
	.shared .align 4 .b8 _ZZ12matMulSharedPiS_S_iE2sA[1024];
	// demoted variable
	.shared .align 4 .b8 _ZZ12matMulSharedPiS_S_iE2sB[1024];
	ld.param.u32 	%r28, [_Z12matMulSharedPiS_S_i_param_3];
	mov.u32 	%r30, %ctaid.y;
	mov.u32 	%r31, %ntid.y;
	mov.u32 	%r1, %tid.y;
	mad.lo.s32 	%r2, %r30, %r31, %r1;
	mov.u32 	%r32, %ctaid.x;
	mov.u32 	%r33, %ntid.x;
	mov.u32 	%r3, %tid.x;
	mad.lo.s32 	%r4, %r32, %r33, %r3;
	setp.lt.s32 	%p1, %r28, 1;
	mov.b32 	%r218, 0;
	@%p1 bra 	$L__BB1_7;
	add.s32 	%r5, %r28, 15;
	mad.lo.s32 	%r6, %r28, %r2, %r3;
	shl.b32 	%r36, %r1, 6;
	mov.u32 	%r37, _ZZ12matMulSharedPiS_S_iE2sA;
	add.s32 	%r7, %r37, %r36;
	mov.u32 	%r38, _ZZ12matMulSharedPiS_S_iE2sB;
	add.s32 	%r39, %r38, %r36;
	shl.b32 	%r40, %r3, 2;
	add.s32 	%r8, %r39, %r40;
	setp.lt.u32 	%p2, %r28, 17;
	mov.b32 	%r216, 0;
	mov.u32 	%r218, %r216;
	@%p2 bra 	$L__BB1_5;
	shr.u32 	%r42, %r5, 4;
	and.b32  	%r43, %r42, 134217726;
	neg.s32 	%r213, %r43;
	add.s32 	%r44, %r1, 16;
	mad.lo.s32 	%r211, %r28, %r44, %r4;
	mad.lo.s32 	%r210, %r1, %r28, %r4;
	mov.b32 	%r218, 0;
	mov.u32 	%r212, %r6;
$L__BB1_3:
	ld.param.u64 	%rd23, [_Z12matMulSharedPiS_S_i_param_1];
	ld.param.u64 	%rd21, [_Z12matMulSharedPiS_S_i_param_0];
	cvta.to.global.u64 	%rd4, %rd21;
	mul.wide.s32 	%rd5, %r212, 4;
	add.s64 	%rd6, %rd4, %rd5;
	ld.global.u32 	%r45, [%rd6];
	add.s32 	%r48, %r7, %r40;
	st.shared.u32 	[%r48], %r45;
	cvta.to.global.u64 	%rd7, %rd23;
	mul.wide.s32 	%rd8, %r210, 4;
	add.s64 	%rd9, %rd7, %rd8;
	ld.global.u32 	%r49, [%rd9];
	st.shared.u32 	[%r8], %r49;
	bar.sync 	0;
	ld.shared.u32 	%r50, [%r7];
	add.s32 	%r52, %r38, %r40;
	ld.shared.u32 	%r53, [%r52];
	mad.lo.s32 	%r54, %r53, %r50, %r218;
	ld.shared.u32 	%r55, [%r7+4];
	ld.shared.u32 	%r56, [%r52+64];
	mad.lo.s32 	%r57, %r56, %r55, %r54;
	ld.shared.u32 	%r58, [%r7+8];
	ld.shared.u32 	%r59, [%r52+128];
	mad.lo.s32 	%r60, %r59, %r58, %r57;
	ld.shared.u32 	%r61, [%r7+12];
	ld.shared.u32 	%r62, [%r52+192];
	mad.lo.s32 	%r63, %r62, %r61, %r60;
	ld.shared.u32 	%r64, [%r7+16];
	ld.shared.u32 	%r65, [%r52+256];
	mad.lo.s32 	%r66, %r65, %r64, %r63;
	ld.shared.u32 	%r67, [%r7+20];
	ld.shared.u32 	%r68, [%r52+320];
	mad.lo.s32 	%r69, %r68, %r67, %r66;
	ld.shared.u32 	%r70, [%r7+24];
	ld.shared.u32 	%r71, [%r52+384];
	mad.lo.s32 	%r72, %r71, %r70, %r69;
	ld.shared.u32 	%r73, [%r7+28];
	ld.shared.u32 	%r74, [%r52+448];
	mad.lo.s32 	%r75, %r74, %r73, %r72;
	ld.shared.u32 	%r76, [%r7+32];
	ld.shared.u32 	%r77, [%r52+512];
	mad.lo.s32 	%r78, %r77, %r76, %r75;
	ld.shared.u32 	%r79, [%r7+36];
	ld.shared.u32 	%r80, [%r52+576];
	mad.lo.s32 	%r81, %r80, %r79, %r78;
	ld.shared.u32 	%r82, [%r7+40];
	ld.shared.u32 	%r83, [%r52+640];
	mad.lo.s32 	%r84, %r83, %r82, %r81;
	ld.shared.u32 	%r85, [%r7+44];
	ld.shared.u32 	%r86, [%r52+704];
	mad.lo.s32 	%r87, %r86, %r85, %r84;
	ld.shared.u32 	%r88, [%r7+48];
	ld.shared.u32 	%r89, [%r52+768];
	mad.lo.s32 	%r90, %r89, %r88, %r87;
	ld.shared.u32 	%r91, [%r7+52];
	ld.shared.u32 	%r92, [%r52+832];
	mad.lo.s32 	%r93, %r92, %r91, %r90;
	ld.shared.u32 	%r94, [%r7+56];
	ld.shared.u32 	%r95, [%r52+896];
	mad.lo.s32 	%r96, %r95, %r94, %r93;
	ld.shared.u32 	%r97, [%r7+60];
	ld.shared.u32 	%r98, [%r52+960];
	mad.lo.s32 	%r99, %r98, %r97, %r96;
	bar.sync 	0;
	ld.global.u32 	%r100, [%rd6+64];
	st.shared.u32 	[%r48], %r100;
	mul.wide.s32 	%rd10, %r211, 4;
	add.s64 	%rd11, %rd7, %rd10;
	ld.global.u32 	%r101, [%rd11];
	st.shared.u32 	[%r8], %r101;
	bar.sync 	0;
	ld.shared.u32 	%r102, [%r7];
	ld.shared.u32 	%r103, [%r52];
	mad.lo.s32 	%r104, %r103, %r102, %r99;
	ld.shared.u32 	%r105, [%r7+4];
	ld.shared.u32 	%r106, [%r52+64];
	mad.lo.s32 	%r107, %r106, %r105, %r104;
	ld.shared.u32 	%r108, [%r7+8];
	ld.shared.u32 	%r109, [%r52+128];
	mad.lo.s32 	%r110, %r109, %r108, %r107;
	ld.shared.u32 	%r111, [%r7+12];
	ld.shared.u32 	%r112, [%r52+192];
	mad.lo.s32 	%r113, %r112, %r111, %r110;
	ld.shared.u32 	%r114, [%r7+16];
	ld.shared.u32 	%r115, [%r52+256];
	mad.lo.s32 	%r116, %r115, %r114, %r113;
	ld.shared.u32 	%r117, [%r7+20];
	ld.shared.u32 	%r118, [%r52+320];
	mad.lo.s32 	%r119, %r118, %r117, %r116;
	ld.shared.u32 	%r120, [%r7+24];
	ld.shared.u32 	%r121, [%r52+384];
	mad.lo.s32 	%r122, %r121, %r120, %r119;
	ld.shared.u32 	%r123, [%r7+28];
	ld.shared.u32 	%r124, [%r52+448];
	mad.lo.s32 	%r125, %r124, %r123, %r122;
	ld.shared.u32 	%r126, [%r7+32];
	ld.shared.u32 	%r127, [%r52+512];
	mad.lo.s32 	%r128, %r127, %r126, %r125;
	ld.shared.u32 	%r129, [%r7+36];
	ld.shared.u32 	%r130, [%r52+576];
	mad.lo.s32 	%r131, %r130, %r129, %r128;
	ld.shared.u32 	%r132, [%r7+40];
	ld.shared.u32 	%r133, [%r52+640];
	mad.lo.s32 	%r134, %r133, %r132, %r131;
	ld.shared.u32 	%r135, [%r7+44];
	ld.shared.u32 	%r136, [%r52+704];
	mad.lo.s32 	%r137, %r136, %r135, %r134;
	ld.shared.u32 	%r138, [%r7+48];
	ld.shared.u32 	%r139, [%r52+768];
	mad.lo.s32 	%r140, %r139, %r138, %r137;
	ld.shared.u32 	%r141, [%r7+52];
	ld.shared.u32 	%r142, [%r52+832];
	mad.lo.s32 	%r143, %r142, %r141, %r140;
	ld.shared.u32 	%r144, [%r7+56];
	ld.shared.u32 	%r145, [%r52+896];
	mad.lo.s32 	%r146, %r145, %r144, %r143;
	ld.shared.u32 	%r147, [%r7+60];
	ld.shared.u32 	%r148, [%r52+960];
	mad.lo.s32 	%r218, %r148, %r147, %r146;
	bar.sync 	0;
	add.s32 	%r213, %r213, 2;
	add.s32 	%r212, %r212, 32;
	shl.b32 	%r149, %r28, 5;
	add.s32 	%r211, %r211, %r149;
	add.s32 	%r210, %r210, %r149;
	setp.ne.s32 	%p3, %r213, 0;
	@%p3 bra 	$L__BB1_3;
	and.b32  	%r216, %r5, 2147483616;
$L__BB1_5:
	and.b32  	%r150, %r5, 16;
	setp.eq.s32 	%p4, %r150, 0;
	@%p4 bra 	$L__BB1_7;
	ld.param.u64 	%rd24, [_Z12matMulSharedPiS_S_i_param_1];
	ld.param.u64 	%rd22, [_Z12matMulSharedPiS_S_i_param_0];
	add.s32 	%r151, %r6, %r216;
	cvta.to.global.u64 	%rd12, %rd22;
	mul.wide.s32 	%rd13, %r151, 4;
	add.s64 	%rd14, %rd12, %rd13;
	ld.global.u32 	%r152, [%rd14];
	add.s32 	%r155, %r7, %r40;
	st.shared.u32 	[%r155], %r152;
	add.s32 	%r156, %r216, %r1;
	mad.lo.s32 	%r157, %r156, %r28, %r4;
	cvta.to.global.u64 	%rd15, %rd24;
	mul.wide.s32 	%rd16, %r157, 4;
	add.s64 	%rd17, %rd15, %rd16;
	ld.global.u32 	%r158, [%rd17];
	st.shared.u32 	[%r8], %r158;
	bar.sync 	0;
	ld.shared.u32 	%r159, [%r7];
	add.s32 	%r161, %r38, %r40;
	ld.shared.u32 	%r162, [%r161];
	mad.lo.s32 	%r163, %r162, %r159, %r218;
	ld.shared.u32 	%r164, [%r7+4];
	ld.shared.u32 	%r165, [%r161+64];
	mad.lo.s32 	%r166, %r165, %r164, %r163;
	ld.shared.u32 	%r167, [%r7+8];
	ld.shared.u32 	%r168, [%r161+128];
	mad.lo.s32 	%r169, %r168, %r167, %r166;
	ld.shared.u32 	%r170, [%r7+12];
	ld.shared.u32 	%r171, [%r161+192];
	mad.lo.s32 	%r172, %r171, %r170, %r169;
	ld.shared.u32 	%r173, [%r7+16];
	ld.shared.u32 	%r174, [%r161+256];
	mad.lo.s32 	%r175, %r174, %r173, %r172;
	ld.shared.u32 	%r176, [%r7+20];
	ld.shared.u32 	%r177, [%r161+320];
	mad.lo.s32 	%r178, %r177, %r176, %r175;
	ld.shared.u32 	%r179, [%r7+24];
	ld.shared.u32 	%r180, [%r161+384];
	mad.lo.s32 	%r181, %r180, %r179, %r178;
	ld.shared.u32 	%r182, [%r7+28];
	ld.shared.u32 	%r183, [%r161+448];
	mad.lo.s32 	%r184, %r183, %r182, %r181;
	ld.shared.u32 	%r185, [%r7+32];
	ld.shared.u32 	%r186, [%r161+512];
	mad.lo.s32 	%r187, %r186, %r185, %r184;
	ld.shared.u32 	%r188, [%r7+36];
	ld.shared.u32 	%r189, [%r161+576];
	mad.lo.s32 	%r190, %r189, %r188, %r187;
	ld.shared.u32 	%r191, [%r7+40];
	ld.shared.u32 	%r192, [%r161+640];
	mad.lo.s32 	%r193, %r192, %r191, %r190;
	ld.shared.u32 	%r194, [%r7+44];
	ld.shared.u32 	%r195, [%r161+704];
	mad.lo.s32 	%r196, %r195, %r194, %r193;
	ld.shared.u32 	%r197, [%r7+48];
	ld.shared.u32 	%r198, [%r161+768];
	mad.lo.s32 	%r199, %r198, %r197, %r196;
	ld.shared.u32 	%r200, [%r7+52];
	ld.shared.u32 	%r201, [%r161+832];
	mad.lo.s32 	%r202, %r201, %r200, %r199;
	ld.shared.u32 	%r203, [%r7+56];
	ld.shared.u32 	%r204, [%r161+896];
	mad.lo.s32 	%r205, %r204, %r203, %r202;
	ld.shared.u32 	%r206, [%r7+60];
	ld.shared.u32 	%r207, [%r161+960];
	mad.lo.s32 	%r218, %r207, %r206, %r205;
	bar.sync 	0;
$L__BB1_7:
	max.s32 	%r208, %r2, %r4;
	setp.ge.s32 	%p5, %r208, %r28;
	@%p5 bra 	$L__BB1_9;
	ld.param.u64 	%rd25, [_Z12matMulSharedPiS_S_i_param_2];
	mad.lo.s32 	%r209, %r28, %r2, %r4;
	cvta.to.global.u64 	%rd18, %rd25;
	mul.wide.s32 	%rd19, %r209, 4;
	add.s64 	%rd20, %rd18, %rd19;
	st.global.u32 	[%rd20], %r218;
$L__BB1_9:
	ret;

}


// ===== COMPILED SASS (sm_100) =====

	.target	sm_100

	.elftype	@"ET_EXEC"


//--------------------- .note.nv.tkinfo           --------------------------
	.section	.note.nv.tkinfo,"",@"SHT_NOTE"
	.sectionflags	@"SHF_NOTE_NV_TKINFO"
	.tkinfo
        /*0018*/ 	.word	0x00000002
        /*0030*/ 	.string	""
        /*0030*/ 	.string	"ptxas"
        /*0030*/ 	.string	"Cuda compilation tools, release 13.0, V13.0.88"
        /*0030*/ 	.string	"Build cuda_13.0.r13.0/compiler.36424714_0"
        /*0030*/ 	.string	"-arch sm_100 -m 64 "



//--------------------- .note.nv.cuinfo           --------------------------
	.section	.note.nv.cuinfo,"",@"SHT_NOTE"
	.sectionflags	@"SHF_NOTE_NV_CUINFO"
        /*0018*/ 	.short	0x0002
        /*001a*/ 	.short	0x0064
        /*001c*/ 	.short	0x0082
	.zero		2


//--------------------- .nv.info                  --------------------------
	.section	.nv.info,"",@"SHT_CUDA_INFO"
	.align	4


	//----- nvinfo : EIATTR_REGCOUNT
	.align		4
        /*0000*/ 	.byte	0x04, 0x2f
        /*0002*/ 	.short	(.L_1 - .L_0)
	.align		4
.L_0:
        /*0004*/ 	.word	index@(_Z12matMulGlobalPiS_S_i)
        /*0008*/ 	.word	0x0000001e


	//----- nvinfo : EIATTR_FRAME_SIZE
	.align		4
.L_1:
        /*000c*/ 	.byte	0x04, 0x11
        /*000e*/ 	.short	(.L_3 - .L_2)
	.align		4
.L_2:
        /*0010*/ 	.word	index@(_Z12matMulGlobalPiS_S_i)
        /*0014*/ 	.word	0x00000000


	//----- nvinfo : EIATTR_REGCOUNT
	.align		4
.L_3:
        /*0018*/ 	.byte	0x04, 0x2f
        /*001a*/ 	.short	(.L_5 - .L_4)
	.align		4
.L_4:
        /*001c*/ 	.word	index@(_Z12matMulSharedPiS_S_i)
        /*0020*/ 	.word	0x00000020


	//----- nvinfo : EIATTR_FRAME_SIZE
	.align		4
.L_5:
        /*0024*/ 	.byte	0x04, 0x11
        /*0026*/ 	.short	(.L_7 - .L_6)
	.align		4
.L_6:
        /*0028*/ 	.word	index@(_Z12matMulSharedPiS_S_i)
        /*002c*/ 	.word	0x00000000


	//----- nvinfo : EIATTR_MIN_STACK_SIZE
	.align		4
.L_7:
        /*0030*/ 	.byte	0x04, 0x12
        /*0032*/ 	.short	(.L_9 - .L_8)
	.align		4
.L_8:
        /*0034*/ 	.word	index@(_Z12matMulSharedPiS_S_i)
        /*0038*/ 	.word	0x00000000


	//----- nvinfo : EIATTR_MIN_STACK_SIZE
	.align		4
.L_9:
        /*003c*/ 	.byte	0x04, 0x12
        /*003e*/ 	.short	(.L_11 - .L_10)
	.align		4
.L_10:
        /*0040*/ 	.word	index@(_Z12matMulGlobalPiS_S_i)
        /*0044*/ 	.word	0x00000000
.L_11:


//--------------------- .nv.compat                --------------------------
	.section	.nv.compat,"",@"SHT_CUDA_COMPAT_INFO"
	.align	4
        /*0000*/ 	.byte	0x02, 0x09, 0x00, 0x00, 0x02, 0x02, 0x01, 0x00, 0x02, 0x05, 0x05, 0x00, 0x03, 0x07, 0x01, 0x01
        /*0010*/ 	.byte	0x02, 0x03, 0x00, 0x00, 0x02, 0x06, 0x01, 0x00, 0x04, 0x0b, 0x08, 0x00, 0x09, 0x00, 0x00, 0x00
        /*0020*/ 	.byte	0x00, 0x00, 0x00, 0x00


//--------------------- .nv.info._Z12matMulSharedPiS_S_i --------------------------
	.section	.nv.info._Z12matMulSharedPiS_S_i,"",@"SHT_CUDA_INFO"
	.sectionflags	@""
	.align	4


	//----- nvinfo : EIATTR_CUDA_API_VERSION
	.align		4
        /*0000*/ 	.byte	0x04, 0x37
        /*0002*/ 	.short	(.L_13 - .L_12)
.L_12:
        /*0004*/ 	.word	0x00000082


	//----- nvinfo : EIATTR_KPARAM_INFO
	.align		4
.L_13:
        /*0008*/ 	.byte	0x04, 0x17
        /*000a*/ 	.short	(.L_15 - .L_14)
.L_14:
        /*000c*/ 	.word	0x00000000
        /*0010*/ 	.short	0x0003
        /*0012*/ 	.short	0x0018
        /*0014*/ 	.byte	0x00, 0xf0, 0x11, 0x00


	//----- nvinfo : EIATTR_KPARAM_INFO
	.align		4
.L_15:
        /*0018*/ 	.byte	0x04, 0x17
        /*001a*/ 	.short	(.L_17 - .L_16)
.L_16:
        /*001c*/ 	.word	0x00000000
        /*0020*/ 	.short	0x0002
        /*0022*/ 	.short	0x0010
        /*0024*/ 	.byte	0x00, 0xf5, 0x21, 0x00


	//----- nvinfo : EIATTR_KPARAM_INFO
	.align		4
.L_17:
        /*0028*/ 	.byte	0x04, 0x17
        /*002a*/ 	.short	(.L_19 - .L_18)
.L_18:
        /*002c*/ 	.word	0x00000000
        /*0030*/ 	.short	0x0001
        /*0032*/ 	.short	0x0008
        /*0034*/ 	.byte	0x00, 0xf5, 0x21, 0x00


	//----- nvinfo : EIATTR_KPARAM_INFO
	.align		4
.L_19:
        /*0038*/ 	.byte	0x04, 0x17
        /*003a*/ 	.short	(.L_21 - .L_20)
.L_20:
        /*003c*/ 	.word	0x00000000
        /*0040*/ 	.short	0x0000
        /*0042*/ 	.short	0x0000
        /*0044*/ 	.byte	0x00, 0xf5, 0x21, 0x00


	//----- nvinfo : EIATTR_SPARSE_MMA_MASK
	.align		4
.L_21:
        /*0048*/ 	.byte	0x03, 0x50
        /*004a*/ 	.short	0x0000


	//----- nvinfo : EIATTR_MAXREG_COUNT
	.align		4
        /*004c*/ 	.byte	0x03, 0x1b
        /*004e*/ 	.short	0x00ff


	//----- nvinfo : EIATTR_NUM_BARRIERS
	.align		4
        /*0050*/ 	.byte	0x02, 0x4c
        /*0052*/ 	.byte	0x01
	.zero		1


	//----- nvinfo : EIATTR_MERCURY_ISA_VERSION
	.align		4
        /*0054*/ 	.byte	0x03, 0x5f
        /*0056*/ 	.short	0x0101


	//----- nvinfo : EIATTR_VRC_CTA_INIT_COUNT
	.align		4
        /*0058*/ 	.byte	0x02, 0x4a
	.zero		1
	.zero		1


	//----- nvinfo : EIATTR_EXIT_INSTR_OFFSETS
	.align		4
        /*005c*/ 	.byte	0x04, 0x1c
        /*005e*/ 	.short	(.L_23 - .L_22)


	//   ....[0]....
.L_22:
        /*0060*/ 	.word	0x00000bd0


	//   ....[1]....
        /*0064*/ 	.word	0x00000c20


	//----- nvinfo : EIATTR_CBANK_PARAM_SIZE
	.align		4
.L_23:
        /*0068*/ 	.byte	0x03, 0x19
        /*006a*/ 	.short	0x001c


	//----- nvinfo : EIATTR_PARAM_CBANK
	.align		4
        /*006c*/ 	.byte	0x04, 0x0a
        /*006e*/ 	.short	(.L_25 - .L_24)
	.align		4
.L_24:
        /*0070*/ 	.word	index@(.nv.constant0._Z12matMulSharedPiS_S_i)
        /*0074*/ 	.short	0x0380
        /*0076*/ 	.short	0x001c


	//----- nvinfo : EIATTR_SW_WAR
	.align		4
.L_25:
        /*0078*/ 	.byte	0x04, 0x36
        /*007a*/ 	.short	(.L_27 - .L_26)
.L_26:
        /*007c*/ 	.word	0x00000008
.L_27:


//--------------------- .nv.info._Z12matMulGlobalPiS_S_i --------------------------
	.section	.nv.info._Z12matMulGlobalPiS_S_i,"",@"SHT_CUDA_INFO"
	.sectionflags	@""
	.align	4


	//----- nvinfo : EIATTR_CUDA_API_VERSION
	.align		4
        /*0000*/ 	.byte	0x04, 0x37
        /*0002*/ 	.short	(.L_29 - .L_28)
.L_28:
        /*0004*/ 	.word	0x00000082


	//----- nvinfo : EIATTR_KPARAM_INFO
	.align		4
.L_29:
        /*0008*/ 	.byte	0x04, 0x17
        /*000a*/ 	.short	(.L_31 - .L_30)
.L_30:
        /*000c*/ 	.word	0x00000000
        /*0010*/ 	.short	0x0003
        /*0012*/ 	.short	0x0018
        /*0014*/ 	.byte	0x00, 0xf0, 0x11, 0x00


	//----- nvinfo : EIATTR_KPARAM_INFO
	.align		4
.L_31:
        /*0018*/ 	.byte	0x04, 0x17
        /*001a*/ 	.short	(.L_33 - .L_32)
.L_32:
        /*001c*/ 	.word	0x00000000
        /*0020*/ 	.short	0x0002
        /*0022*/ 	.short	0x0010
        /*0024*/ 	.byte	0x00, 0xf5, 0x21, 0x00


	//----- nvinfo : EIATTR_KPARAM_INFO
	.align		4
.L_33:
        /*0028*/ 	.byte	0x04, 0x17
        /*002a*/ 	.short	(.L_35 - .L_34)
.L_34:
        /*002c*/ 	.word	0x00000000
        /*0030*/ 	.short	0x0001
        /*0032*/ 	.short	0x0008
        /*0034*/ 	.byte	0x00, 0xf5, 0x21, 0x00


	//----- nvinfo : EIATTR_KPARAM_INFO
	.align		4
.L_35:
        /*0038*/ 	.byte	0x04, 0x17
        /*003a*/ 	.short	(.L_37 - .L_36)
.L_36:
        /*003c*/ 	.word	0x00000000
        /*0040*/ 	.short	0x0000
        /*0042*/ 	.short	0x0000
        /*0044*/ 	.byte	0x00, 0xf5, 0x21, 0x00


	//----- nvinfo : EIATTR_SPARSE_MMA_MASK
	.align		4
.L_37:
        /*0048*/ 	.byte	0x03, 0x50
        /*004a*/ 	.short	0x0000


	//----- nvinfo : EIATTR_MAXREG_COUNT
	.align		4
        /*004c*/ 	.byte	0x03, 0x1b
        /*004e*/ 	.short	0x00ff


	//----- nvinfo : EIATTR_MERCURY_ISA_VERSION
	.align		4
        /*0050*/ 	.byte	0x03, 0x5f
        /*0052*/ 	.short	0x0101


	//----- nvinfo : EIATTR_VRC_CTA_INIT_COUNT
	.align		4
        /*0054*/ 	.byte	0x02, 0x4a
	.zero		1
	.zero		1


	//----- nvinfo : EIATTR_EXIT_INSTR_OFFSETS
	.align		4
        /*0058*/ 	.byte	0x04, 0x1c
        /*005a*/ 	.short	(.L_39 - .L_38)


	//   ....[0]....
.L_38:
        /*005c*/ 	.word	0x000000c0


	//   ....[1]....
        /*0060*/ 	.word	0x00000a90


	//----- nvinfo : EIATTR_CBANK_PARAM_SIZE
	.align		4
.L_39:
        /*0064*/ 	.byte	0x03, 0x19
        /*0066*/ 	.short	0x001c


	//----- nvinfo : EIATTR_PARAM_CBANK
	.align		4
        /*0068*/ 	.byte	0x04, 0x0a
        /*006a*/ 	.short	(.L_41 - .L_40)
	.align		4
.L_40:
        /*006c*/ 	.word	index@(.nv.constant0._Z12matMulGlobalPiS_S_i)
        /*0070*/ 	.short	0x0380
        /*0072*/ 	.short	0x001c


	//----- nvinfo : EIATTR_SW_WAR
	.align		4
.L_41:
        /*0074*/ 	.byte	0x04, 0x36
        /*0076*/ 	.short	(.L_43 - .L_42)
.L_42:
        /*0078*/ 	.word	0x00000008
.L_43:


//--------------------- .nv.callgraph             --------------------------
	.section	.nv.callgraph,"",@"SHT_CUDA_CALLGRAPH"
	.align	4
	.sectionentsize	8
	.align		4
        /*0000*/ 	.word	0x00000000
	.align		4
        /*0004*/ 	.word	0xffffffff
	.align		4
        /*0008*/ 	.word	0x00000000
	.align		4
        /*000c*/ 	.word	0xfffffffe
	.align		4
        /*0010*/ 	.word	0x00000000
	.align		4
        /*0014*/ 	.word	0xfffffffd
	.align		4
        /*0018*/ 	.word	0x00000000
	.align		4
        /*001c*/ 	.word	0xfffffffc


//--------------------- .text._Z12matMulSharedPiS_S_i --------------------------
	.section	.text._Z12matMulSharedPiS_S_i,"ax",@progbits
	.align	128
        .global         _Z12matMulSharedPiS_S_i
        .type           _Z12matMulSharedPiS_S_i,@function
        .size           _Z12matMulSharedPiS_S_i,(.L_x_9 - _Z12matMulSharedPiS_S_i)
        .other          _Z12matMulSharedPiS_S_i,@"STO_CUDA_ENTRY STV_DEFAULT"
_Z12matMulSharedPiS_S_i:
.text._Z12matMulSharedPiS_S_i:
[----:B------:R-:W-:Y:S08]  /*0000*/  LDC R1, c[0x0][0x37c] ;  /* 0x0000df00ff017b82 */ /* 0x000ff00000000800 */
[----:B------:R-:W0:Y:S01]  /*0010*/  LDC R0, c[0x0][0x398] ;  /* 0x0000e600ff007b82 */ /* 0x000e220000000800 */
[----:B------:R-:W1:Y:S01]  /*0020*/  S2R R4, SR_TID.Y ;  /* 0x0000000000047919 */ /* 0x000e620000002200 */
[----:B------:R-:W2:Y:S01]  /*0030*/  LDCU.64 UR8, c[0x0][0x358] ;  /* 0x00006b00ff0877ac */ /* 0x000ea20008000a00 */
[----:B------:R-:W-:Y:S01]  /*0040*/  HFMA2 R25, -RZ, RZ, 0, 0 ;  /* 0x00000000ff197431 */ /* 0x000fe200000001ff */
[----:B------:R-:W3:Y:S04]  /*0050*/  S2R R7, SR_TID.X ;  /* 0x0000000000077919 */ /* 0x000ee80000002100 */
[----:B------:R-:W1:Y:S08]  /*0060*/  LDC R3, c[0x0][0x364] ;  /* 0x0000d900ff037b82 */ /* 0x000e700000000800 */
[----:B------:R-:W1:Y:S08]  /*0070*/  S2UR UR4, SR_CTAID.Y ;  /* 0x00000000000479c3 */ /* 0x000e700000002600 */
[----:B------:R-:W3:Y:S01]  /*0080*/  S2UR UR5, SR_CTAID.X ;  /* 0x00000000000579c3 */ /* 0x000ee20000002500 */
[----:B0-----:R-:W-:-:S07]  /*0090*/  ISETP.GE.AND P0, PT, R0, 0x1, PT ;  /* 0x000000010000780c */ /* 0x001fce0003f06270 */
[----:B------:R-:W3:Y:S01]  /*00a0*/  LDC R2, c[0x0][0x360] ;  /* 0x0000d800ff027b82 */ /* 0x000ee20000000800 */
[----:B-1----:R-:W-:Y:S02]  /*00b0*/  IMAD R3, R3, UR4, R4 ;  /* 0x0000000403037c24 */ /* 0x002fe4000f8e0204 */
[----:B---3--:R-:W-:-:S03]  /*00c0*/  IMAD R5, R2, UR5, R7 ;  /* 0x0000000502057c24 */ /* 0x008fc6000f8e0207 */
[----:B--2---:R-:W-:Y:S05]  /*00d0*/  @!P0 BRA `(.L_x_0) ;  /* 0x0000000800b48947 */ /* 0x004fea0003800000 */
[----:B------:R-:W0:Y:S01]  /*00e0*/  S2UR UR6, SR_CgaCtaId ;  /* 0x00000000000679c3 */ /* 0x000e220000008800 */
[----:B------:R-:W-:Y:S01]  /*00f0*/  UMOV UR4, 0x400 ;  /* 0x0000040000047882 */ /* 0x000fe20000000000 */
[C---:B------:R-:W-:Y:S01]  /*0100*/  ISETP.GE.U32.AND P0, PT, R0.reuse, 0x11, PT ;  /* 0x000000110000780c */ /* 0x040fe20003f06070 */
[----:B------:R-:W-:Y:S01]  /*0110*/  UIADD3 UR5, UPT, UPT, UR4, 0x400, URZ ;  /* 0x0000040004057890 */ /* 0x000fe2000fffe0ff */
[----:B------:R-:W-:Y:S01]  /*0120*/  IADD3 R23, PT, PT, R0, 0xf, RZ ;  /* 0x0000000f00177810 */ /* 0x000fe20007ffe0ff */
[----:B------:R-:W-:Y:S01]  /*0130*/  IMAD R22, R3, R0, R7 ;  /* 0x0000000003167224 */ /* 0x000fe200078e0207 */
[----:B------:R-:W-:Y:S02]  /*0140*/  MOV R13, RZ ;  /* 0x000000ff000d7202 */ /* 0x000fe40000000f00 */
[----:B------:R-:W-:Y:S01]  /*0150*/  MOV R25, RZ ;  /* 0x000000ff00197202 */ /* 0x000fe20000000f00 */
[----:B0-----:R-:W-:Y:S02]  /*0160*/  ULEA UR5, UR6, UR5, 0x18 ;  /* 0x0000000506057291 */ /* 0x001fe4000f8ec0ff */
[----:B------:R-:W-:-:S04]  /*0170*/  ULEA UR4, UR6, UR4, 0x18 ;  /* 0x0000000406047291 */ /* 0x000fc8000f8ec0ff */
[C---:B------:R-:W-:Y:S02]  /*0180*/  LEA R20, R4.reuse, UR5, 0x6 ;  /* 0x0000000504147c11 */ /* 0x040fe4000f8e30ff */
[----:B------:R-:W-:Y:S02]  /*0190*/  LEA R2, R4, UR4, 0x6 ;  /* 0x0000000404027c11 */ /* 0x000fe4000f8e30ff */
[----:B------:R-:W-:Y:S01]  /*01a0*/  LEA R20, R7, R20, 0x2 ;  /* 0x0000001407147211 */ /* 0x000fe200078e10ff */
[----:B------:R-:W-:Y:S06]  /*01b0*/  @!P0 BRA `(.L_x_1) ;  /* 0x0000000400a88947 */ /* 0x000fec0003800000 */
[----:B------:R-:W-:Y:S01]  /*01c0*/  SHF.R.U32.HI R6, RZ, 0x4, R23 ;  /* 0x00000004ff067819 */ /* 0x000fe20000011617 */
[CCC-:B------:R-:W-:Y:S01]  /*01d0*/  IMAD R19, R4.reuse, R0.reuse, R5.reuse ;  /* 0x0000000004137224 */ /* 0x1c0fe200078e0205 */
[----:B------:R-:W-:Y:S02]  /*01e0*/  IADD3 R21, PT, PT, R4, 0x10, RZ ;  /* 0x0000001004157810 */ /* 0x000fe40007ffe0ff */
[----:B------:R-:W-:Y:S02]  /*01f0*/  LOP3.LUT R18, R6, 0x7fffffe, RZ, 0xc0, !PT ;  /* 0x07fffffe06127812 */ /* 0x000fe400078ec0ff */
[----:B------:R-:W-:Y:S01]  /*0200*/  MOV R25, RZ ;  /* 0x000000ff00197202 */ /* 0x000fe20000000f00 */
[----:B------:R-:W-:Y:S01]  /*0210*/  IMAD R21, R21, R0, R5 ;  /* 0x0000000015157224 */ /* 0x000fe200078e0205 */
[----:B------:R-:W-:Y:S02]  /*0220*/  MOV R17, R22 ;  /* 0x0000001600117202 */ /* 0x000fe40000000f00 */
[----:B------:R-:W-:-:S02]  /*0230*/  LEA R16, R7, R2, 0x2 ;  /* 0x0000000207107211 */ /* 0x000fc400078e10ff */
[----:B------:R-:W-:Y:S02]  /*0240*/  LEA R6, R7, UR5, 0x2 ;  /* 0x0000000507067c11 */ /* 0x000fe4000f8e10ff */
[----:B------:R-:W-:-:S07]  /*0250*/  IADD3 R18, PT, PT, -R18, RZ, RZ ;  /* 0x000000ff12127210 */ /* 0x000fce0007ffe1ff */
.L_x_2:
[----:B------:R-:W0:Y:S08]  /*0260*/  LDC.64 R26, c[0x0][0x380] ;  /* 0x0000e000ff1a7b82 */ /* 0x000e300000000a00 */
[----:B------:R-:W1:Y:S01]  /*0270*/  LDC.64 R12, c[0x0][0x388] ;  /* 0x0000e200ff0c7b82 */ /* 0x000e620000000a00 */
[----:B0-----:R-:W-:-:S05]  /*0280*/  IMAD.WIDE R26, R17, 0x4, R26 ;  /* 0x00000004111a7825 */ /* 0x001fca00078e021a */
[----:B------:R-:W2:Y:S01]  /*0290*/  LDG.E R29, desc[UR8][R26.64] ;  /* 0x000000081a1d7981 */ /* 0x000ea2000c1e1900 */
[----:B-1----:R-:W-:-:S06]  /*02a0*/  IMAD.WIDE R14, R19, 0x4, R12 ;  /* 0x00000004130e7825 */ /* 0x002fcc00078e020c */
[----:B------:R-:W3:Y:S04]  /*02b0*/  LDG.E R15, desc[UR8][R14.64] ;  /* 0x000000080e0f7981 */ /* 0x000ee8000c1e1900 */
[----:B--2---:R-:W-:Y:S04]  /*02c0*/  STS [R16], R29 ;  /* 0x0000001d10007388 */ /* 0x004fe80000000800 */
[----:B---3--:R-:W-:Y:S01]  /*02d0*/  STS [R20], R15 ;  /* 0x0000000f14007388 */ /* 0x008fe20000000800 */
[----:B------:R-:W-:Y:S06]  /*02e0*/  BAR.SYNC.DEFER_BLOCKING 0x0 ;  /* 0x0000000000007b1d */ /* 0x000fec0000010000 */
[----:B------:R-:W-:Y:S04]  /*02f0*/  LDS R24, [R6] ;  /* 0x0000000006187984 */ /* 0x000fe80000000800 */
[----:B------:R-:W0:Y:S04]  /*0300*/  LDS.128 R8, [R2] ;  /* 0x0000000002087984 */ /* 0x000e280000000c00 */
[----:B------:R-:W1:Y:S04]  /*0310*/  LDS R28, [R6+0x40] ;  /* 0x00004000061c7984 */ /* 0x000e680000000800 */
[----:B------:R-:W-:Y:S04]  /*0320*/  LDS R14, [R6+0x100] ;  /* 0x00010000060e7984 */ /* 0x000fe80000000800 */
[----:B------:R-:W-:Y:S04]  /*0330*/  LDS R15, [R6+0x140] ;  /* 0x00014000060f7984 */ /* 0x000fe80000000800 */
[----:B------:R-:W-:Y:S01]  /*0340*/  LDS R29, [R6+0x380] ;  /* 0x00038000061d7984 */ /* 0x000fe20000000800 */
[----:B0-----:R-:W-:-:S03]  /*0350*/  IMAD R8, R8, R24, R25 ;  /* 0x0000001808087224 */ /* 0x001fc600078e0219 */
[----:B------:R-:W0:Y:S04]  /*0360*/  LDS R24, [R6+0x80] ;  /* 0x0000800006187984 */ /* 0x000e280000000800 */
[----:B------:R-:W2:Y:S01]  /*0370*/  LDS R25, [R6+0xc0] ;  /* 0x0000c00006197984 */ /* 0x000ea20000000800 */
[----:B-1----:R-:W-:-:S04]  /*0380*/  IMAD R9, R28, R9, R8 ;  /* 0x000000091c097224 */ /* 0x002fc800078e0208 */
[----:B0-----:R-:W-:Y:S02]  /*0390*/  IMAD R10, R24, R10, R9 ;  /* 0x0000000a180a7224 */ /* 0x001fe400078e0209 */
[----:B------:R-:W-:Y:S02]  /*03a0*/  LDS R24, [R6+0x1c0] ;  /* 0x0001c00006187984 */ /* 0x000fe40000000800 */
[----:B--2---:R-:W-:Y:S02]  /*03b0*/  IMAD R25, R25, R11, R10 ;  /* 0x0000000b19197224 */ /* 0x004fe400078e020a */
[----:B------:R-:W0:Y:S02]  /*03c0*/  LDS.128 R8, [R2+0x10] ;  /* 0x0000100002087984 */ /* 0x000e240000000c00 */
[----:B0-----:R-:W-:Y:S02]  /*03d0*/  IMAD R8, R8, R14, R25 ;  /* 0x0000000e08087224 */ /* 0x001fe400078e0219 */
[----:B------:R-:W0:Y:S02]  /*03e0*/  LDS R14, [R6+0x180] ;  /* 0x00018000060e7984 */ /* 0x000e240000000800 */
[----:B------:R-:W-:-:S04]  /*03f0*/  IMAD R9, R15, R9, R8 ;  /* 0x000000090f097224 */ /* 0x000fc800078e0208 */
[----:B0-----:R-:W-:Y:S02]  /*0400*/  IMAD R10, R14, R10, R9 ;  /* 0x0000000a0e0a7224 */ /* 0x001fe400078e0209 */
[----:B------:R-:W-:Y:S02]  /*0410*/  LDS R14, [R6+0x200] ;  /* 0x00020000060e7984 */ /* 0x000fe40000000800 */
[----:B------:R-:W-:Y:S02]  /*0420*/  IMAD R15, R24, R11, R10 ;  /* 0x0000000b180f7224 */ /* 0x000fe400078e020a */
[----:B------:R-:W0:Y:S04]  /*0430*/  LDS.128 R8, [R2+0x20] ;  /* 0x0000200002087984 */ /* 0x000e280000000c00 */
[----:B------:R-:W1:Y:S01]  /*0440*/  LDS R24, [R6+0x240] ;  /* 0x0002400006187984 */ /* 0x000e620000000800 */
[----:B0-----:R-:W-:-:S03]  /*0450*/  IMAD R8, R8, R14, R15 ;  /* 0x0000000e08087224 */ /* 0x001fc600078e020f */
[----:B------:R-:W0:Y:S04]  /*0460*/  LDS R14, [R6+0x280] ;  /* 0x00028000060e7984 */ /* 0x000e280000000800 */
[----:B------:R-:W2:Y:S01]  /*0470*/  LDS R15, [R6+0x2c0] ;  /* 0x0002c000060f7984 */ /* 0x000ea20000000800 */
[----:B-1----:R-:W-:-:S04]  /*0480*/  IMAD R9, R24, R9, R8 ;  /* 0x0000000918097224 */ /* 0x002fc800078e0208 */
[----:B0-----:R-:W-:Y:S02]  /*0490*/  IMAD R10, R14, R10, R9 ;  /* 0x0000000a0e0a7224 */ /* 0x001fe400078e0209 */
[----:B------:R-:W-:Y:S02]  /*04a0*/  LDS R14, [R6+0x300] ;  /* 0x00030000060e7984 */ /* 0x000fe40000000800 */
[----:B--2---:R-:W-:Y:S02]  /*04b0*/  IMAD R15, R15, R11, R10 ;  /* 0x0000000b0f0f7224 */ /* 0x004fe400078e020a */
[----:B------:R-:W0:Y:S01]  /*04c0*/  LDS.128 R8, [R2+0x30] ;  /* 0x0000300002087984 */ /* 0x000e220000000c00 */
[----:B------:R-:W-:-:S03]  /*04d0*/  IMAD.WIDE R24, R21, 0x4, R12 ;  /* 0x0000000415187825 */ /* 0x000fc600078e020c */
[----:B------:R-:W1:Y:S01]  /*04e0*/  LDS R12, [R6+0x340] ;  /* 0x00034000060c7984 */ /* 0x000e620000000800 */
[----:B0-----:R-:W-:-:S03]  /*04f0*/  IMAD R14, R8, R14, R15 ;  /* 0x0000000e080e7224 */ /* 0x001fc600078e020f */
[----:B------:R-:W0:Y:S01]  /*0500*/  LDS R8, [R6+0x3c0] ;  /* 0x0003c00006087984 */ /* 0x000e220000000800 */
[----:B------:R-:W-:Y:S06]  /*0510*/  BAR.SYNC.DEFER_BLOCKING 0x0 ;  /* 0x0000000000007b1d */ /* 0x000fec0000010000 */
[----:B------:R-:W2:Y:S04]  /*0520*/  LDG.E R27, desc[UR8][R26.64+0x40] ;  /* 0x000040081a1b7981 */ /* 0x000ea8000c1e1900 */
[----:B------:R1:W3:Y:S02]  /*0530*/  LDG.E R25, desc[UR8][R24.64] ;  /* 0x0000000818197981 */ /* 0x0002e4000c1e1900 */
[----:B-1----:R-:W-:-:S04]  /*0540*/  IMAD R24, R12, R9, R14 ;  /* 0x000000090c187224 */ /* 0x002fc800078e020e */
[----:B------:R-:W-:-:S04]  /*0550*/  IMAD R10, R29, R10, R24 ;  /* 0x0000000a1d0a7224 */ /* 0x000fc800078e0218 */
[----:B0-----:R-:W-:Y:S01]  /*0560*/  IMAD R11, R8, R11, R10 ;  /* 0x0000000b080b7224 */ /* 0x001fe200078e020a */
[----:B------:R-:W-:-:S04]  /*0570*/  IADD3 R18, PT, PT, R18, 0x2, RZ ;  /* 0x0000000212127810 */ /* 0x000fc80007ffe0ff */
[----:B------:R-:W-:Y:S02]  /*0580*/  ISETP.NE.AND P0, PT, R18, RZ, PT ;  /* 0x000000ff1200720c */ /* 0x000fe40003f05270 */
[----:B------:R-:W-:Y:S02]  /*0590*/  IADD3 R17, PT, PT, R17, 0x20, RZ ;  /* 0x0000002011117810 */ /* 0x000fe40007ffe0ff */
[C---:B------:R-:W-:Y:S02]  /*05a0*/  LEA R21, R0.reuse, R21, 0x5 ;  /* 0x0000001500157211 */ /* 0x040fe400078e28ff */
[----:B------:R-:W-:Y:S01]  /*05b0*/  LEA R19, R0, R19, 0x5 ;  /* 0x0000001300137211 */ /* 0x000fe200078e28ff */
[----:B--2---:R-:W-:Y:S04]  /*05c0*/  STS [R16], R27 ;  /* 0x0000001b10007388 */ /* 0x004fe80000000800 */
[----:B---3--:R-:W-:Y:S01]  /*05d0*/  STS [R20], R25 ;  /* 0x0000001914007388 */ /* 0x008fe20000000800 */
[----:B------:R-:W-:Y:S06]  /*05e0*/  BAR.SYNC.DEFER_BLOCKING 0x0 ;  /* 0x0000000000007b1d */ /* 0x000fec0000010000 */
[----:B------:R-:W-:Y:S04]  /*05f0*/  LDS R28, [R6] ;  /* 0x00000000061c7984 */ /* 0x000fe80000000800 */
[----:B------:R-:W0:Y:S04]  /*0600*/  LDS.128 R12, [R2] ;  /* 0x00000000020c7984 */ /* 0x000e280000000c00 */
[----:B------:R-:W1:Y:S04]  /*0610*/  LDS R9, [R6+0x40] ;  /* 0x0000400006097984 */ /* 0x000e680000000800 */
[----:B------:R-:W2:Y:S04]  /*0620*/  LDS R29, [R6+0x80] ;  /* 0x00008000061d7984 */ /* 0x000ea80000000800 */
[----:B------:R-:W-:Y:S04]  /*0630*/  LDS R26, [R6+0x100] ;  /* 0x00010000061a7984 */ /* 0x000fe80000000800 */
[----:B------:R-:W-:Y:S04]  /*0640*/  LDS R24, [R6+0x140] ;  /* 0x0001400006187984 */ /* 0x000fe80000000800 */
[----:B------:R-:W-:Y:S01]  /*0650*/  LDS R25, [R6+0x180] ;  /* 0x0001800006197984 */ /* 0x000fe20000000800 */
[----:B0-----:R-:W-:-:S03]  /*0660*/  IMAD R28, R12, R28, R11 ;  /* 0x0000001c0c1c7224 */ /* 0x001fc600078e020b */
[----:B------:R-:W0:Y:S01]  /*0670*/  LDS R12, [R6+0xc0] ;  /* 0x0000c000060c7984 */ /* 0x000e220000000800 */
[----:B-1----:R-:W-:-:S03]  /*0680*/  IMAD R13, R9, R13, R28 ;  /* 0x0000000d090d7224 */ /* 0x002fc600078e021c */
[----:B------:R-:W1:Y:S01]  /*0690*/  LDS.128 R8, [R2+0x10] ;  /* 0x0000100002087984 */ /* 0x000e620000000c00 */
[----:B--2---:R-:W-:-:S04]  /*06a0*/  IMAD R13, R29, R14, R13 ;  /* 0x0000000e1d0d7224 */ /* 0x004fc800078e020d */
[----:B0-----:R-:W-:-:S04]  /*06b0*/  IMAD R13, R12, R15, R13 ;  /* 0x0000000f0c0d7224 */ /* 0x001fc800078e020d */
[----:B-1----:R-:W-:Y:S02]  /*06c0*/  IMAD R13, R8, R26, R13 ;  /* 0x0000001a080d7224 */ /* 0x002fe400078e020d */
[----:B------:R-:W0:Y:S02]  /*06d0*/  LDS R8, [R6+0x1c0] ;  /* 0x0001c00006087984 */ /* 0x000e240000000800 */
[----:B------:R-:W-:Y:S02]  /*06e0*/  IMAD R9, R24, R9, R13 ;  /* 0x0000000918097224 */ /* 0x000fe400078e020d */
[----:B------:R-:W-:Y:S04]  /*06f0*/  LDS R26, [R6+0x200] ;  /* 0x00020000061a7984 */ /* 0x000fe80000000800 */
[----:B------:R-:W1:Y:S01]  /*0700*/  LDS.128 R12, [R2+0x20] ;  /* 0x00002000020c7984 */ /* 0x000e620000000c00 */
[----:B------:R-:W-:-:S03]  /*0710*/  IMAD R9, R25, R10, R9 ;  /* 0x0000000a19097224 */ /* 0x000fc600078e0209 */
[----:B------:R-:W2:Y:S04]  /*0720*/  LDS R24, [R6+0x240] ;  /* 0x0002400006187984 */ /* 0x000ea80000000800 */
[----:B------:R-:W3:Y:S01]  /*0730*/  LDS R25, [R6+0x280] ;  /* 0x0002800006197984 */ /* 0x000ee20000000800 */
[----:B0-----:R-:W-:-:S04]  /*0740*/  IMAD R9, R8, R11, R9 ;  /* 0x0000000b08097224 */ /* 0x001fc800078e0209 */
[----:B-1----:R-:W-:Y:S02]  /*0750*/  IMAD R9, R12, R26, R9 ;  /* 0x0000001a0c097224 */ /* 0x002fe400078e0209 */
[----:B------:R-:W0:Y:S02]  /*0760*/  LDS R12, [R6+0x2c0] ;  /* 0x0002c000060c7984 */ /* 0x000e240000000800 */
[----:B--2---:R-:W-:Y:S02]  /*0770*/  IMAD R24, R24, R13, R9 ;  /* 0x0000000d18187224 */ /* 0x004fe400078e0209 */
[----:B------:R-:W-:Y:S04]  /*0780*/  LDS R13, [R6+0x300] ;  /* 0x00030000060d7984 */ /* 0x000fe80000000800 */
[----:B------:R-:W1:Y:S01]  /*0790*/  LDS.128 R8, [R2+0x30] ;  /* 0x0000300002087984 */ /* 0x000e620000000c00 */
[----:B---3--:R-:W-:-:S03]  /*07a0*/  IMAD R24, R25, R14, R24 ;  /* 0x0000000e19187224 */ /* 0x008fc600078e0218 */
[----:B------:R-:W2:Y:S04]  /*07b0*/  LDS R25, [R6+0x340] ;  /* 0x0003400006197984 */ /* 0x000ea80000000800 */
[----:B------:R-:W3:Y:S04]  /*07c0*/  LDS R26, [R6+0x380] ;  /* 0x00038000061a7984 */ /* 0x000ee80000000800 */
[----:B------:R-:W4:Y:S01]  /*07d0*/  LDS R14, [R6+0x3c0] ;  /* 0x0003c000060e7984 */ /* 0x000f220000000800 */
[----:B0-----:R-:W-:-:S04]  /*07e0*/  IMAD R12, R12, R15, R24 ;  /* 0x0000000f0c0c7224 */ /* 0x001fc800078e0218 */
[----:B-1----:R-:W-:-:S04]  /*07f0*/  IMAD R8, R8, R13, R12 ;  /* 0x0000000d08087224 */ /* 0x002fc800078e020c */
[----:B--2---:R-:W-:-:S04]  /*0800*/  IMAD R9, R25, R9, R8 ;  /* 0x0000000919097224 */ /* 0x004fc800078e0208 */
[----:B---3--:R-:W-:-:S04]  /*0810*/  IMAD R9, R26, R10, R9 ;  /* 0x0000000a1a097224 */ /* 0x008fc800078e0209 */
[----:B----4-:R-:W-:Y:S01]  /*0820*/  IMAD R25, R14, R11, R9 ;  /* 0x0000000b0e197224 */ /* 0x010fe200078e0209 */
[----:B------:R-:W-:Y:S06]  /*0830*/  BAR.SYNC.DEFER_BLOCKING 0x0 ;  /* 0x0000000000007b1d */ /* 0x000fec0000010000 */
[----:B------:R-:W-:Y:S05]  /*0840*/  @P0 BRA `(.L_x_2) ;  /* 0xfffffff800840947 */ /* 0x000fea000383ffff */
[----:B------:R-:W-:-:S07]  /*0850*/  LOP3.LUT R13, R23, 0x7fffffe0, RZ, 0xc0, !PT ;  /* 0x7fffffe0170d7812 */ /* 0x000fce00078ec0ff */
.L_x_1:
[----:B------:R-:W-:-:S13]  /*0860*/  LOP3.LUT P0, RZ, R23, 0x10, RZ, 0xc0, !PT ;  /* 0x0000001017ff7812 */ /* 0x000fda000780c0ff */
[----:B------:R-:W-:Y:S05]  /*0870*/  @!P0 BRA `(.L_x_0) ;  /* 0x0000000000cc8947 */ /* 0x000fea0003800000 */
[----:B------:R-:W0:Y:S01]  /*0880*/  LDC.64 R10, c[0x0][0x380] ;  /* 0x0000e000ff0a7b82 */ /* 0x000e220000000a00 */
[-C--:B------:R-:W-:Y:S02]  /*0890*/  IADD3 R4, PT, PT, R4, R13.reuse, RZ ;  /* 0x0000000d04047210 */ /* 0x080fe40007ffe0ff */
[----:B------:R-:W-:-:S03]  /*08a0*/  IADD3 R13, PT, PT, R22, R13, RZ ;  /* 0x0000000d160d7210 */ /* 0x000fc60007ffe0ff */
[----:B------:R-:W-:Y:S02]  /*08b0*/  IMAD R15, R4, R0, R5 ;  /* 0x00000000040f7224 */ /* 0x000fe400078e0205 */
[----:B------:R-:W1:Y:S01]  /*08c0*/  LDC.64 R8, c[0x0][0x388] ;  /* 0x0000e200ff087b82 */ /* 0x000e620000000a00 */
[----:B0-----:R-:W-:-:S05]  /*08d0*/  IMAD.WIDE R12, R13, 0x4, R10 ;  /* 0x000000040d0c7825 */ /* 0x001fca00078e020a */
[----:B------:R-:W2:Y:S01]  /*08e0*/  LDG.E R6, desc[UR8][R12.64] ;  /* 0x000000080c067981 */ /* 0x000ea2000c1e1900 */
[----:B-1----:R-:W-:-:S05]  /*08f0*/  IMAD.WIDE R14, R15, 0x4, R8 ;  /* 0x000000040f0e7825 */ /* 0x002fca00078e0208 */
[----:B------:R-:W3:Y:S01]  /*0900*/  LDG.E R17, desc[UR8][R14.64] ;  /* 0x000000080e117981 */ /* 0x000ee2000c1e1900 */
[C---:B------:R-:W-:Y:S02]  /*0910*/  LEA R19, R7.reuse, R2, 0x2 ;  /* 0x0000000207137211 */ /* 0x040fe400078e10ff */
[----:B------:R-:W-:-:S03]  /*0920*/  LEA R7, R7, UR5, 0x2 ;  /* 0x0000000507077c11 */ /* 0x000fc6000f8e10ff */
[----:B--2---:R-:W-:Y:S04]  /*0930*/  STS [R19], R6 ;  /* 0x0000000613007388 */ /* 0x004fe80000000800 */
[----:B---3--:R-:W-:Y:S01]  /*0940*/  STS [R20], R17 ;  /* 0x0000001114007388 */ /* 0x008fe20000000800 */
[----:B------:R-:W-:Y:S06]  /*0950*/  BAR.SYNC.DEFER_BLOCKING 0x0 ;  /* 0x0000000000007b1d */ /* 0x000fec0000010000 */
[----:B------:R-:W-:Y:S04]  /*0960*/  LDS R16, [R7] ;  /* 0x0000000007107984 */ /* 0x000fe80000000800 */
[----:B------:R-:W0:Y:S04]  /*0970*/  LDS.128 R8, [R2] ;  /* 0x0000000002087984 */ /* 0x000e280000000c00 */
[----:B------:R-:W1:Y:S04]  /*0980*/  LDS R22, [R7+0x40] ;  /* 0x0000400007167984 */ /* 0x000e680000000800 */
[----:B------:R-:W2:Y:S04]  /*0990*/  LDS R29, [R7+0x80] ;  /* 0x00008000071d7984 */ /* 0x000ea80000000800 */
[----:B------:R-:W3:Y:S04]  /*09a0*/  LDS R24, [R7+0xc0] ;  /* 0x0000c00007187984 */ /* 0x000ee80000000800 */
[----:B------:R-:W-:Y:S04]  /*09b0*/  LDS R21, [R7+0x100] ;  /* 0x0001000007157984 */ /* 0x000fe80000000800 */
[----:B------:R-:W4:Y:S04]  /*09c0*/  LDS.128 R12, [R2+0x10] ;  /* 0x00001000020c7984 */ /* 0x000f280000000c00 */
[----:B------:R-:W5:Y:S04]  /*09d0*/  LDS R4, [R7+0x140] ;  /* 0x0001400007047984 */ /* 0x000f680000000800 */
[----:B------:R-:W5:Y:S04]  /*09e0*/  LDS R23, [R7+0x180] ;  /* 0x0001800007177984 */ /* 0x000f680000000800 */
[----:B------:R-:W5:Y:S04]  /*09f0*/  LDS R6, [R7+0x1c0] ;  /* 0x0001c00007067984 */ /* 0x000f680000000800 */
[----:B------:R-:W-:Y:S01]  /*0a00*/  LDS R20, [R7+0x240] ;  /* 0x0002400007147984 */ /* 0x000fe20000000800 */
[----:B0-----:R-:W-:-:S03]  /*0a10*/  IMAD R8, R8, R16, R25 ;  /* 0x0000001008087224 */ /* 0x001fc600078e0219 */
[----:B------:R-:W-:Y:S04]  /*0a20*/  LDS R27, [R7+0x280] ;  /* 0x00028000071b7984 */ /* 0x000fe80000000800 */
[----:B------:R-:W-:Y:S04]  /*0a30*/  LDS R25, [R7+0x200] ;  /* 0x0002000007197984 */ /* 0x000fe80000000800 */
[----:B------:R-:W0:Y:S01]  /*0a40*/  LDS.128 R16, [R2+0x20] ;  /* 0x0000200002107984 */ /* 0x000e220000000c00 */
[----:B-1----:R-:W-:-:S03]  /*0a50*/  IMAD R8, R22, R9, R8 ;  /* 0x0000000916087224 */ /* 0x002fc600078e0208 */
[----:B------:R-:W1:Y:S01]  /*0a60*/  LDS R22, [R7+0x2c0] ;  /* 0x0002c00007167984 */ /* 0x000e620000000800 */
[----:B--2---:R-:W-:-:S03]  /*0a70*/  IMAD R8, R29, R10, R8 ;  /* 0x0000000a1d087224 */ /* 0x004fc600078e0208 */
[----:B------:R-:W-:Y:S01]  /*0a80*/  LDS R29, [R7+0x300] ;  /* 0x00030000071d7984 */ /* 0x000fe20000000800 */
[----:B---3--:R-:W-:-:S03]  /*0a90*/  IMAD R24, R24, R11, R8 ;  /* 0x0000000b18187224 */ /* 0x008fc600078e0208 */
[----:B------:R-:W2:Y:S01]  /*0aa0*/  LDS.128 R8, [R2+0x30] ;  /* 0x0000300002087984 */ /* 0x000ea20000000c00 */
[----:B----4-:R-:W-:-:S03]  /*0ab0*/  IMAD R21, R12, R21, R24 ;  /* 0x000000150c157224 */ /* 0x010fc600078e0218 */
[----:B------:R-:W3:Y:S01]  /*0ac0*/  LDS R12, [R7+0x340] ;  /* 0x00034000070c7984 */ /* 0x000ee20000000800 */
[----:B-----5:R-:W-:-:S03]  /*0ad0*/  IMAD R21, R4, R13, R21 ;  /* 0x0000000d04157224 */ /* 0x020fc600078e0215 */
[----:B------:R-:W4:Y:S04]  /*0ae0*/  LDS R13, [R7+0x380] ;  /* 0x00038000070d7984 */ /* 0x000f280000000800 */
[----:B------:R-:W5:Y:S01]  /*0af0*/  LDS R4, [R7+0x3c0] ;  /* 0x0003c00007047984 */ /* 0x000f620000000800 */
[----:B------:R-:W-:-:S04]  /*0b00*/  IMAD R14, R23, R14, R21 ;  /* 0x0000000e170e7224 */ /* 0x000fc800078e0215 */
[----:B------:R-:W-:-:S04]  /*0b10*/  IMAD R6, R6, R15, R14 ;  /* 0x0000000f06067224 */ /* 0x000fc800078e020e */
[----:B0-----:R-:W-:-:S04]  /*0b20*/  IMAD R6, R16, R25, R6 ;  /* 0x0000001910067224 */ /* 0x001fc800078e0206 */
[----:B------:R-:W-:-:S04]  /*0b30*/  IMAD R6, R20, R17, R6 ;  /* 0x0000001114067224 */ /* 0x000fc800078e0206 */
[----:B------:R-:W-:-:S04]  /*0b40*/  IMAD R6, R27, R18, R6 ;  /* 0x000000121b067224 */ /* 0x000fc800078e0206 */
[----:B-1----:R-:W-:-:S04]  /*0b50*/  IMAD R6, R22, R19, R6 ;  /* 0x0000001316067224 */ /* 0x002fc800078e0206 */
[----:B--2---:R-:W-:-:S04]  /*0b60*/  IMAD R6, R8, R29, R6 ;  /* 0x0000001d08067224 */ /* 0x004fc800078e0206 */
[----:B---3--:R-:W-:-:S04]  /*0b70*/  IMAD R6, R12, R9, R6 ;  /* 0x000000090c067224 */ /* 0x008fc800078e0206 */
[----:B----4-:R-:W-:-:S04]  /*0b80*/  IMAD R6, R13, R10, R6 ;  /* 0x0000000a0d067224 */ /* 0x010fc800078e0206 */
[----:B-----5:R-:W-:Y:S01]  /*0b90*/  IMAD R25, R4, R11, R6 ;  /* 0x0000000b04197224 */ /* 0x020fe200078e0206 */
[----:B------:R-:W-:Y:S06]  /*0ba0*/  BAR.SYNC.DEFER_BLOCKING 0x0 ;  /* 0x0000000000007b1d */ /* 0x000fec0000010000 */
.L_x_0:
[----:B------:R-:W-:-:S04]  /*0bb0*/  VIMNMX R7, PT, PT, R3, R5, !PT ;  /* 0x0000000503077248 */ /* 0x000fc80007fe0100 */
[----:B------:R-:W-:-:S13]  /*0bc0*/  ISETP.GE.AND P0, PT, R7, R0, PT ;  /* 0x000000000700720c */ /* 0x000fda0003f06270 */
[----:B------:R-:W-:Y:S05]  /*0bd0*/  @P0 EXIT ;  /* 0x000000000000094d */ /* 0x000fea0003800000 */
[----:B------:R-:W0:Y:S01]  /*0be0*/  LDC.64 R6, c[0x0][0x390] ;  /* 0x0000e400ff067b82 */ /* 0x000e220000000a00 */
[----:B------:R-:W-:-:S04]  /*0bf0*/  IMAD R3, R3, R0, R5 ;  /* 0x0000000003037224 */ /* 0x000fc800078e0205 */
[----:B0-----:R-:W-:-:S05]  /*0c00*/  IMAD.WIDE R2, R3, 0x4, R6 ;  /* 0x0000000403027825 */ /* 0x001fca00078e0206 */
[----:B------:R-:W-:Y:S01]  /*0c10*/  STG.E desc[UR8][R2.64], R25 ;  /* 0x0000001902007986 */ /* 0x000fe2000c101908 */
[----:B------:R-:W-:Y:S05]  /*0c20*/  EXIT ;  /* 0x000000000000794d */ /* 0x000fea0003800000 */
.L_x_3:
[----:B------:R-:W-:-:S00]  /*0c30*/  BRA `(.L_x_3) ;  /* 0xfffffffc00fc7947 */ /* 0x000fc0000383ffff */
[----:B------:R-:W-:-:S00]  /*0c40*/  NOP ;  /* 0x0000000000007918 */ /* 0x000fc00000000000 */
        /* <DEDUP_REMOVED lines=11> */
.L_x_9:


//--------------------- .text._Z12matMulGlobalPiS_S_i --------------------------
	.section	.text._Z12matMulGlobalPiS_S_i,"ax",@progbits
	.align	128
        .global         _Z12matMulGlobalPiS_S_i
        .type           _Z12matMulGlobalPiS_S_i,@function
        .size           _Z12matMulGlobalPiS_S_i,(.L_x_10 - _Z12matMulGlobalPiS_S_i)
        .other          _Z12matMulGlobalPiS_S_i,@"STO_CUDA_ENTRY STV_DEFAULT"
_Z12matMulGlobalPiS_S_i:
.text._Z12matMulGlobalPiS_S_i:
[----:B------:R-:W-:Y:S01]  /*0000*/  LDC R1, c[0x0][0x37c] ;  /* 0x0000df00ff017b82 */ /* 0x000fe20000000800 */
[----:B------:R-:W0:Y:S07]  /*0010*/  S2R R0, SR_TID.Y ;  /* 0x0000000000007919 */ /* 0x000e2e0000002200 */
[----:B------:R-:W0:Y:S01]  /*0020*/  S2UR UR4, SR_CTAID.Y ;  /* 0x00000000000479c3 */ /* 0x000e220000002600 */
[----:B------:R-:W1:Y:S01]  /*0030*/  LDCU UR20, c[0x0][0x398] ;  /* 0x00007300ff1477ac */ /* 0x000e620008000800 */
[----:B------:R-:W2:Y:S06]  /*0040*/  S2R R3, SR_TID.X ;  /* 0x0000000000037919 */ /* 0x000eac0000002100 */
[----:B------:R-:W0:Y:S08]  /*0050*/  LDC R13, c[0x0][0x364] ;  /* 0x0000d900ff0d7b82 */ /* 0x000e300000000800 */
[----:B------:R-:W2:Y:S08]  /*0060*/  S2UR UR5, SR_CTAID.X ;  /* 0x00000000000579c3 */ /* 0x000eb00000002500 */
[----:B------:R-:W2:Y:S01]  /*0070*/  LDC R2, c[0x0][0x360] ;  /* 0x0000d800ff027b82 */ /* 0x000ea20000000800 */
[----:B0-----:R-:W-:-:S02]  /*0080*/  IMAD R13, R13, UR4, R0 ;  /* 0x000000040d0d7c24 */ /* 0x001fc4000f8e0200 */
[----:B--2---:R-:W-:-:S05]  /*0090*/  IMAD R0, R2, UR5, R3 ;  /* 0x0000000502007c24 */ /* 0x004fca000f8e0203 */
[----:B------:R-:W-:-:S04]  /*00a0*/  VIMNMX R2, PT, PT, R13, R0, !PT ;  /* 0x000000000d027248 */ /* 0x000fc80007fe0100 */
[----:B-1----:R-:W-:-:S13]  /*00b0*/  ISETP.GE.AND P0, PT, R2, UR20, PT ;  /* 0x0000001402007c0c */ /* 0x002fda000bf06270 */
[----:B------:R-:W-:Y:S05]  /*00c0*/  @P0 EXIT ;  /* 0x000000000000094d */ /* 0x000fea0003800000 */
[----:B------:R-:W-:Y:S01]  /*00d0*/  UISETP.GE.U32.AND UP0, UPT, UR20, 0x8, UPT ;  /* 0x000000081400788c */ /* 0x000fe2000bf06070 */
[----:B------:R-:W-:Y:S02]  /*00e0*/  HFMA2 R12, -RZ, RZ, 0, 0 ;  /* 0x00000000ff0c7431 */ /* 0x000fe400000001ff */
[----:B------:R-:W-:Y:S01]  /*00f0*/  IMAD R13, R13, UR20, RZ ;  /* 0x000000140d0d7c24 */ /* 0x000fe2000f8e02ff */
[----:B------:R-:W-:Y:S01]  /*0100*/  UMOV UR4, URZ ;  /* 0x000000ff00047c82 */ /* 0x000fe20008000000 */
[----:B------:R-:W0:Y:S04]  /*0110*/  LDCU.64 UR18, c[0x0][0x358] ;  /* 0x00006b00ff1277ac */ /* 0x000e280008000a00 */
[----:B------:R-:W-:Y:S05]  /*0120*/  BRA.U !UP0, `(.L_x_4) ;  /* 0x0000000508047547 */ /* 0x000fea000b800000 */
[----:B------:R-:W1:Y:S01]  /*0130*/  LDCU.128 UR24, c[0x0][0x380] ;  /* 0x00007000ff1877ac */ /* 0x000e620008000c00 */
[----:B------:R-:W-:Y:S02]  /*0140*/  MOV R12, RZ ;  /* 0x000000ff000c7202 */ /* 0x000fe40000000f00 */
[----:B------:R-:W-:Y:S01]  /*0150*/  MOV R14, R0 ;  /* 0x00000000000e7202 */ /* 0x000fe20000000f00 */
[----:B------:R-:W-:-:S04]  /*0160*/  ULOP3.LUT UR4, UR20, 0x7ffffff8, URZ, 0xc0, !UPT ;  /* 0x7ffffff814047892 */ /* 0x000fc8000f8ec0ff */
[----:B------:R-:W-:Y:S01]  /*0170*/  UIADD3 UR5, UPT, UPT, -UR4, URZ, URZ ;  /* 0x000000ff04057290 */ /* 0x000fe2000fffe1ff */
[----:B-1----:R-:W-:Y:S01]  /*0180*/  MOV R2, UR24 ;  /* 0x0000001800027c02 */ /* 0x002fe20008000f00 */
[----:B------:R-:W-:Y:S01]  /*0190*/  UIMAD.WIDE UR6, UR20, 0x8, UR26 ;  /* 0x00000008140678a5 */ /* 0x000fe2000f8e021a */
[----:B------:R-:W-:Y:S01]  /*01a0*/  MOV R3, UR25 ;  /* 0x0000001900037c02 */ /* 0x000fe20008000f00 */
[----:B------:R-:W-:Y:S02]  /*01b0*/  UIMAD.WIDE UR8, UR20, 0xc, UR26 ;  /* 0x0000000c140878a5 */ /* 0x000fe4000f8e021a */
[----:B------:R-:W-:Y:S01]  /*01c0*/  UIMAD.WIDE UR10, UR20, 0x10, UR26 ;  /* 0x00000010140a78a5 */ /* 0x000fe2000f8e021a */
[----:B------:R-:W-:Y:S01]  /*01d0*/  IMAD.WIDE.U32 R2, R13, 0x4, R2 ;  /* 0x000000040d027825 */ /* 0x000fe200078e0002 */
[----:B------:R-:W-:Y:S02]  /*01e0*/  UIMAD.WIDE UR12, UR20, 0x14, UR26 ;  /* 0x00000014140c78a5 */ /* 0x000fe4000f8e021a */
[----:B------:R-:W-:Y:S01]  /*01f0*/  UIMAD.WIDE UR14, UR20, 0x18, UR26 ;  /* 0x00000018140e78a5 */ /* 0x000fe2000f8e021a */
[----:B------:R-:W-:Y:S01]  /*0200*/  IADD3 R2, P0, PT, R2, 0x10, RZ ;  /* 0x0000001002027810 */ /* 0x000fe20007f1e0ff */
[----:B------:R-:W-:-:S03]  /*0210*/  UIMAD.WIDE UR16, UR20, 0x1c, UR26 ;  /* 0x0000001c141078a5 */ /* 0x000fc6000f8e021a */
[----:B------:R-:W-:-:S09]  /*0220*/  IADD3.X R3, PT, PT, RZ, R3, RZ, P0, !PT ;  /* 0x00000003ff037210 */ /* 0x000fd200007fe4ff */
.L_x_5:
[----:B------:R-:W-:Y:S01]  /*0230*/  UIMAD.WIDE UR22, UR20, 0x4, UR26 ;  /* 0x00000004141678a5 */ /* 0x000fe2000f8e021a */
[----:B------:R-:W-:Y:S02]  /*0240*/  IMAD.MOV.U32 R23, RZ, RZ, 0x4 ;  /* 0x00000004ff177424 */ /* 0x000fe400078e00ff */
[----:B------:R-:W-:Y:S01]  /*0250*/  HFMA2 R11, -RZ, RZ, 0, 2.384185791015625e-07 ;  /* 0x00000004ff0b7431 */ /* 0x000fe200000001ff */
[----:B------:R-:W-:Y:S01]  /*0260*/  MOV R25, 0x4 ;  /* 0x0000000400197802 */ /* 0x000fe20000000f00 */
[----:B0-----:R-:W2:Y:S01]  /*0270*/  LDG.E R21, desc[UR18][R2.64+-0x10] ;  /* 0xfffff01202157981 */ /* 0x001ea2000c1e1900 */
[C---:B------:R-:W-:Y:S01]  /*0280*/  IMAD.WIDE R22, R14.reuse, R23, UR26 ;  /* 0x0000001a0e167e25 */ /* 0x040fe2000f8e0217 */
[----:B------:R-:W-:Y:S02]  /*0290*/  MOV R8, UR22 ;  /* 0x0000001600087c02 */ /* 0x000fe40008000f00 */
[----:B------:R-:W-:Y:S01]  /*02a0*/  MOV R9, UR23 ;  /* 0x0000001700097c02 */ /* 0x000fe20008000f00 */
[----:B------:R-:W3:Y:S02]  /*02b0*/  LDG.E R19, desc[UR18][R2.64+-0xc] ;  /* 0xfffff41202137981 */ /* 0x000ee4000c1e1900 */
[----:B------:R-:W-:-:S02]  /*02c0*/  IMAD.WIDE R8, R14, 0x4, R8 ;  /* 0x000000040e087825 */ /* 0x000fc400078e0208 */
[----:B------:R-:W2:Y:S01]  /*02d0*/  LDG.E R22, desc[UR18][R22.64] ;  /* 0x0000001216167981 */ /* 0x000ea2000c1e1900 */
[----:B------:R-:W-:Y:S01]  /*02e0*/  MOV R5, 0x4 ;  /* 0x0000000400057802 */ /* 0x000fe20000000f00 */
[C---:B------:R-:W-:Y:S02]  /*02f0*/  IMAD.WIDE R24, R14.reuse, R25, UR6 ;  /* 0x000000060e187e25 */ /* 0x040fe4000f8e0219 */
[----:B------:R0:W3:Y:S02]  /*0300*/  LDG.E R20, desc[UR18][R8.64] ;  /* 0x0000001208147981 */ /* 0x0000e4000c1e1900 */
[----:B------:R-:W-:Y:S02]  /*0310*/  IMAD.WIDE R10, R14, R11, UR8 ;  /* 0x000000080e0a7e25 */ /* 0x000fe4000f8e020b */
[----:B------:R-:W4:Y:S04]  /*0320*/  LDG.E R18, desc[UR18][R24.64] ;  /* 0x0000001218127981 */ /* 0x000f28000c1e1900 */
[----:B------:R-:W4:Y:S01]  /*0330*/  LDG.E R17, desc[UR18][R2.64+-0x8] ;  /* 0xfffff81202117981 */ /* 0x000f22000c1e1900 */
[----:B0-----:R-:W-:-:S02]  /*0340*/  HFMA2 R9, -RZ, RZ, 0, 2.384185791015625e-07 ;  /* 0x00000004ff097431 */ /* 0x001fc400000001ff */
[----:B------:R-:W-:Y:S01]  /*0350*/  IMAD.MOV.U32 R7, RZ, RZ, 0x4 ;  /* 0x00000004ff077424 */ /* 0x000fe200078e00ff */
[----:B------:R0:W5:Y:S01]  /*0360*/  LDG.E R16, desc[UR18][R10.64] ;  /* 0x000000120a107981 */ /* 0x000162000c1e1900 */
[----:B------:R-:W-:-:S03]  /*0370*/  IMAD.WIDE R4, R14, R5, UR10 ;  /* 0x0000000a0e047e25 */ /* 0x000fc6000f8e0205 */
[----:B------:R-:W5:Y:S01]  /*0380*/  LDG.E R15, desc[UR18][R2.64+-0x4] ;  /* 0xfffffc12020f7981 */ /* 0x000f62000c1e1900 */
[C---:B------:R-:W-:Y:S01]  /*0390*/  IMAD.WIDE R6, R14.reuse, R7, UR12 ;  /* 0x0000000c0e067e25 */ /* 0x040fe2000f8e0207 */
[----:B------:R-:W-:Y:S02]  /*03a0*/  MOV R27, 0x4 ;  /* 0x00000004001b7802 */ /* 0x000fe40000000f00 */
[----:B------:R1:W5:Y:S01]  /*03b0*/  LDG.E R4, desc[UR18][R4.64] ;  /* 0x0000001204047981 */ /* 0x000362000c1e1900 */
[----:B------:R-:W-:-:S03]  /*03c0*/  IMAD.WIDE R8, R14, R9, UR14 ;  /* 0x0000000e0e087e25 */ /* 0x000fc6000f8e0209 */
[----:B------:R-:W5:Y:S01]  /*03d0*/  LDG.E R23, desc[UR18][R2.64] ;  /* 0x0000001202177981 */ /* 0x000f62000c1e1900 */
[----:B0-----:R-:W-:-:S03]  /*03e0*/  IMAD.WIDE R10, R14, R27, UR16 ;  /* 0x000000100e0a7e25 */ /* 0x001fc6000f8e021b */
[----:B------:R-:W5:Y:S04]  /*03f0*/  LDG.E R7, desc[UR18][R6.64] ;  /* 0x0000001206077981 */ /* 0x000f68000c1e1900 */
[----:B------:R-:W5:Y:S04]  /*0400*/  LDG.E R24, desc[UR18][R2.64+0x4] ;  /* 0x0000041202187981 */ /* 0x000f68000c1e1900 */
[----:B------:R-:W5:Y:S04]  /*0410*/  LDG.E R8, desc[UR18][R8.64] ;  /* 0x0000001208087981 */ /* 0x000f68000c1e1900 */
[----:B------:R-:W5:Y:S04]  /*0420*/  LDG.E R25, desc[UR18][R2.64+0x8] ;  /* 0x0000081202197981 */ /* 0x000f68000c1e1900 */
[----:B------:R-:W5:Y:S04]  /*0430*/  LDG.E R10, desc[UR18][R10.64] ;  /* 0x000000120a0a7981 */ /* 0x000f68000c1e1900 */
[----:B------:R0:W5:Y:S01]  /*0440*/  LDG.E R27, desc[UR18][R2.64+0xc] ;  /* 0x00000c12021b7981 */ /* 0x000162000c1e1900 */
[----:B------:R-:W-:-:S04]  /*0450*/  UIADD3 UR5, UPT, UPT, UR5, 0x8, URZ ;  /* 0x0000000805057890 */ /* 0x000fc8000fffe0ff */
[----:B------:R-:W-:Y:S01]  /*0460*/  UISETP.NE.AND UP0, UPT, UR5, URZ, UPT ;  /* 0x000000ff0500728c */ /* 0x000fe2000bf05270 */
[----:B-1----:R-:W-:Y:S02]  /*0470*/  MOV R5, UR20 ;  /* 0x0000001400057c02 */ /* 0x002fe40008000f00 */
[----:B0-----:R-:W-:Y:S02]  /*0480*/  IADD3 R2, P0, PT, R2, 0x20, RZ ;  /* 0x0000002002027810 */ /* 0x001fe40007f1e0ff */
[----:B------:R-:W-:Y:S02]  /*0490*/  LEA R14, R5, R14, 0x3 ;  /* 0x0000000e050e7211 */ /* 0x000fe400078e18ff */
[----:B------:R-:W-:Y:S01]  /*04a0*/  IADD3.X R3, PT, PT, RZ, R3, RZ, P0, !PT ;  /* 0x00000003ff037210 */ /* 0x000fe200007fe4ff */
[----:B--2---:R-:W-:-:S04]  /*04b0*/  IMAD R21, R21, R22, R12 ;  /* 0x0000001615157224 */ /* 0x004fc800078e020c */
[----:B---3--:R-:W-:-:S04]  /*04c0*/  IMAD R19, R19, R20, R21 ;  /* 0x0000001413137224 */ /* 0x008fc800078e0215 */
[----:B----4-:R-:W-:-:S04]  /*04d0*/  IMAD R17, R17, R18, R19 ;  /* 0x0000001211117224 */ /* 0x010fc800078e0213 */
[----:B-----5:R-:W-:-:S04]  /*04e0*/  IMAD R15, R15, R16, R17 ;  /* 0x000000100f0f7224 */ /* 0x020fc800078e0211 */
[----:B------:R-:W-:-:S04]  /*04f0*/  IMAD R4, R23, R4, R15 ;  /* 0x0000000417047224 */ /* 0x000fc800078e020f */
[----:B------:R-:W-:-:S04]  /*0500*/  IMAD R4, R24, R7, R4 ;  /* 0x0000000718047224 */ /* 0x000fc800078e0204 */
[----:B------:R-:W-:-:S04]  /*0510*/  IMAD R4, R25, R8, R4 ;  /* 0x0000000819047224 */ /* 0x000fc800078e0204 */
[----:B------:R-:W-:Y:S01]  /*0520*/  IMAD R12, R27, R10, R4 ;  /* 0x0000000a1b0c7224 */ /* 0x000fe200078e0204 */
[----:B------:R-:W-:Y:S06]  /*0530*/  BRA.U UP0, `(.L_x_5) ;  /* 0xfffffffd003c7547 */ /* 0x000fec000b83ffff */
.L_x_4:
[----:B------:R-:W-:-:S04]  /*0540*/  ULOP3.LUT UR6, UR20, 0x7, URZ, 0xc0, !UPT ;  /* 0x0000000714067892 */ /* 0x000fc8000f8ec0ff */
[----:B------:R-:W-:-:S09]  /*0550*/  UISETP.NE.AND UP0, UPT, UR6, URZ, UPT ;  /* 0x000000ff0600728c */ /* 0x000fd2000bf05270 */
[----:B------:R-:W-:Y:S05]  /*0560*/  BRA.U !UP0, `(.L_x_6) ;  /* 0x0000000508387547 */ /* 0x000fea000b800000 */
[----:B------:R-:W-:Y:S02]  /*0570*/  UISETP.GE.U32.AND UP0, UPT, UR6, 0x4, UPT ;  /* 0x000000040600788c */ /* 0x000fe4000bf06070 */
[----:B------:R-:W-:-:S04]  /*0580*/  ULOP3.LUT UR5, UR20, 0x3, URZ, 0xc0, !UPT ;  /* 0x0000000314057892 */ /* 0x000fc8000f8ec0ff */
[----:B------:R-:W-:-:S03]  /*0590*/  UISETP.NE.AND UP1, UPT, UR5, URZ, UPT ;  /* 0x000000ff0500728c */ /* 0x000fc6000bf25270 */
[----:B------:R-:W-:Y:S08]  /*05a0*/  BRA.U !UP0, `(.L_x_7) ;  /* 0x00000001087c7547 */ /* 0x000ff0000b800000 */
[----:B------:R-:W1:Y:S01]  /*05b0*/  LDC.64 R6, c[0x0][0x388] ;  /* 0x0000e200ff067b82 */ /* 0x000e620000000a00 */
[----:B------:R-:W2:Y:S01]  /*05c0*/  LDCU.64 UR6, c[0x0][0x380] ;  /* 0x00007000ff0677ac */ /* 0x000ea20008000a00 */
[----:B------:R-:W-:Y:S01]  /*05d0*/  IMAD.U32 R9, RZ, RZ, UR4 ;  /* 0x00000004ff097e24 */ /* 0x000fe2000f8e00ff */
[C---:B------:R-:W-:Y:S02]  /*05e0*/  IADD3 R3, PT, PT, R13.reuse, UR4, RZ ;  /* 0x000000040d037c10 */ /* 0x040fe4000fffe0ff */
[----:B------:R-:W-:Y:S01]  /*05f0*/  IADD3 R10, P0, PT, R13, UR4, RZ ;  /* 0x000000040d0a7c10 */ /* 0x000fe2000ff1e0ff */
[----:B------:R-:W-:Y:S01]  /*0600*/  IMAD R9, R9, UR20, R0 ;  /* 0x0000001409097c24 */ /* 0x000fe2000f8e0200 */
[----:B------:R-:W-:Y:S01]  /*0610*/  MOV R11, UR20 ;  /* 0x00000014000b7c02 */ /* 0x000fe20008000f00 */
[----:B------:R-:W3:Y:S01]  /*0620*/  LDC.64 R4, c[0x0][0x380] ;  /* 0x0000e000ff047b82 */ /* 0x000ee20000000a00 */
[----:B------:R-:W-:Y:S01]  /*0630*/  MOV R15, UR20 ;  /* 0x00000014000f7c02 */ /* 0x000fe20008000f00 */
[----:B-1----:R-:W-:Y:S01]  /*0640*/  IMAD.WIDE R6, R9, 0x4, R6 ;  /* 0x0000000409067825 */ /* 0x002fe200078e0206 */
[----:B------:R-:W-:-:S05]  /*0650*/  MOV R9, UR20 ;  /* 0x0000001400097c02 */ /* 0x000fca0008000f00 */
[----:B------:R-:W-:Y:S02]  /*0660*/  IMAD.WIDE R8, R9, 0x4, R6 ;  /* 0x0000000409087825 */ /* 0x000fe400078e0206 */
[----:B0-----:R-:W4:Y:S02]  /*0670*/  LDG.E R6, desc[UR18][R6.64] ;  /* 0x0000001206067981 */ /* 0x001f24000c1e1900 */
[----:B---3--:R-:W-:Y:S01]  /*0680*/  IMAD.WIDE.U32 R4, R3, 0x4, R4 ;  /* 0x0000000403047825 */ /* 0x008fe200078e0004 */
[----:B------:R-:W-:Y:S01]  /*0690*/  IADD3.X R3, PT, PT, RZ, RZ, RZ, P0, !PT ;  /* 0x000000ffff037210 */ /* 0x000fe200007fe4ff */
[----:B------:R-:W3:Y:S01]  /*06a0*/  LDG.E R17, desc[UR18][R8.64] ;  /* 0x0000001208117981 */ /* 0x000ee2000c1e1900 */
[----:B--2---:R-:W-:-:S03]  /*06b0*/  LEA R2, P0, R10, UR6, 0x2 ;  /* 0x000000060a027c11 */ /* 0x004fc6000f8010ff */
[----:B------:R-:W4:Y:S01]  /*06c0*/  LDG.E R5, desc[UR18][R4.64] ;  /* 0x0000001204057981 */ /* 0x000f22000c1e1900 */
[----:B------:R-:W-:Y:S01]  /*06d0*/  LEA.HI.X R3, R10, UR7, R3, 0x2, P0 ;  /* 0x000000070a037c11 */ /* 0x000fe200080f1403 */
[----:B------:R-:W-:-:S04]  /*06e0*/  IMAD.WIDE R10, R11, 0x4, R8 ;  /* 0x000000040b0a7825 */ /* 0x000fc800078e0208 */
[----:B------:R-:W3:Y:S01]  /*06f0*/  LDG.E R16, desc[UR18][R2.64+0x4] ;  /* 0x0000041202107981 */ /* 0x000ee2000c1e1900 */
[----:B------:R-:W-:-:S03]  /*0700*/  IMAD.WIDE R14, R15, 0x4, R10 ;  /* 0x000000040f0e7825 */ /* 0x000fc600078e020a */
[----:B------:R-:W2:Y:S04]  /*0710*/  LDG.E R19, desc[UR18][R10.64] ;  /* 0x000000120a137981 */ /* 0x000ea8000c1e1900 */
[----:B------:R-:W2:Y:S04]  /*0720*/  LDG.E R18, desc[UR18][R2.64+0x8] ;  /* 0x0000081202127981 */ /* 0x000ea8000c1e1900 */
[----:B------:R-:W5:Y:S04]  /*0730*/  LDG.E R20, desc[UR18][R2.64+0xc] ;  /* 0x00000c1202147981 */ /* 0x000f68000c1e1900 */
[----:B------:R-:W5:Y:S01]  /*0740*/  LDG.E R14, desc[UR18][R14.64] ;  /* 0x000000120e0e7981 */ /* 0x000f62000c1e1900 */
[----:B------:R-:W-:Y:S01]  /*0750*/  UIADD3 UR4, UPT, UPT, UR4, 0x4, URZ ;  /* 0x0000000404047890 */ /* 0x000fe2000fffe0ff */
[----:B----4-:R-:W-:-:S04]  /*0760*/  IMAD R5, R5, R6, R12 ;  /* 0x0000000605057224 */ /* 0x010fc800078e020c */
[----:B---3--:R-:W-:-:S04]  /*0770*/  IMAD R5, R16, R17, R5 ;  /* 0x0000001110057224 */ /* 0x008fc800078e0205 */
[----:B--2---:R-:W-:-:S04]  /*0780*/  IMAD R5, R18, R19, R5 ;  /* 0x0000001312057224 */ /* 0x004fc800078e0205 */
[----:B-----5:R-:W-:-:S07]  /*0790*/  IMAD R12, R20, R14, R5 ;  /* 0x0000000e140c7224 */ /* 0x020fce00078e0205 */
.L_x_7:
[----:B------:R-:W-:Y:S05]  /*07a0*/  BRA.U !UP1, `(.L_x_6) ;  /* 0x0000000109a87547 */ /* 0x000fea000b800000 */
[----:B------:R-:W-:Y:S01]  /*07b0*/  UISETP.NE.AND UP0, UPT, UR5, 0x1, UPT ;  /* 0x000000010500788c */ /* 0x000fe2000bf05270 */
[----:B------:R-:W-:Y:S01]  /*07c0*/  MOV R7, UR4 ;  /* 0x0000000400077c02 */ /* 0x000fe20008000f00 */
[----:B------:R-:W-:Y:S02]  /*07d0*/  ULOP3.LUT UR5, UR20, 0x1, URZ, 0xc0, !UPT ;  /* 0x0000000114057892 */ /* 0x000fe4000f8ec0ff */
[----:B------:R-:W-:Y:S02]  /*07e0*/  MOV R15, UR20 ;  /* 0x00000014000f7c02 */ /* 0x000fe40008000f00 */
[----:B------:R-:W-:Y:S01]  /*07f0*/  UISETP.NE.U32.AND UP1, UPT, UR5, 0x1, UPT ;  /* 0x000000010500788c */ /* 0x000fe2000bf25070 */
[----:B------:R-:W-:-:S04]  /*0800*/  PLOP3.LUT P1, PT, PT, PT, UP0, 0x80, 0x8 ;  /* 0x000000000008781c */ /* 0x000fc80003f2f008 */
[----:B------:R-:W1:Y:S01]  /*0810*/  @UP0 LDCU.128 UR8, c[0x0][0x380] ;  /* 0x00007000ff0807ac */ /* 0x000e620008000c00 */
[----:B------:R-:W-:Y:S01]  /*0820*/  PLOP3.LUT P0, PT, PT, PT, UP1, 0x80, 0x8 ;  /* 0x000000000008781c */ /* 0x000fe20003f0f018 */
[----:B------:R-:W2:Y:S04]  /*0830*/  @UP0 LDCU.64 UR6, c[0x0][0x380] ;  /* 0x00007000ff0607ac */ /* 0x000ea80008000a00 */
[----:B------:R-:W3:Y:S03]  /*0840*/  @!UP1 LDCU.128 UR12, c[0x0][0x380] ;  /* 0x00007000ff0c97ac */ /* 0x000ee60008000c00 */
[C---:B------:R-:W-:Y:S02]  /*0850*/  @P1 IADD3 R3, PT, PT, R13.reuse, UR4, RZ ;  /* 0x000000040d031c10 */ /* 0x040fe4000fffe0ff */
[----:B------:R-:W-:Y:S01]  /*0860*/  @P1 IADD3 R6, P2, PT, R13, UR4, RZ ;  /* 0x000000040d061c10 */ /* 0x000fe2000ff5e0ff */
[----:B------:R-:W-:Y:S01]  /*0870*/  @UP0 UIADD3 UR4, UPT, UPT, UR4, 0x2, URZ ;  /* 0x0000000204040890 */ /* 0x000fe2000fffe0ff */
[----:B-1----:R-:W-:Y:S01]  /*0880*/  MOV R11, UR9 ;  /* 0x00000009000b7c02 */ /* 0x002fe20008000f00 */
[----:B------:R-:W-:Y:S01]  /*0890*/  IMAD.U32 R10, RZ, RZ, UR8 ;  /* 0x00000008ff0a7e24 */ /* 0x000fe2000f8e00ff */
[----:B------:R-:W-:-:S02]  /*08a0*/  MOV R4, UR10 ;  /* 0x0000000a00047c02 */ /* 0x000fc40008000f00 */
[----:B------:R-:W-:Y:S01]  /*08b0*/  MOV R5, UR11 ;  /* 0x0000000b00057c02 */ /* 0x000fe20008000f00 */
[----:B------:R-:W-:-:S04]  /*08c0*/  @P1 IMAD.WIDE.U32 R10, R3, 0x4, R10 ;  /* 0x00000004030a1825 */ /* 0x000fc800078e000a */
[----:B------:R-:W-:Y:S01]  /*08d0*/  @P1 IMAD R3, R7, UR20, R0 ;  /* 0x0000001407031c24 */ /* 0x000fe2000f8e0200 */
[----:B------:R-:W-:Y:S01]  /*08e0*/  @P1 IADD3.X R7, PT, PT, RZ, RZ, RZ, P2, !PT ;  /* 0x000000ffff071210 */ /* 0x000fe200017fe4ff */
[----:B------:R-:W-:Y:S01]  /*08f0*/  IMAD.U32 R19, RZ, RZ, UR4 ;  /* 0x00000004ff137e24 */ /* 0x000fe2000f8e00ff */
[C---:B--2---:R-:W-:Y:S01]  /*0900*/  @P1 LEA R2, P2, R6.reuse, UR6, 0x2 ;  /* 0x0000000606021c11 */ /* 0x044fe2000f8410ff */
[----:B------:R-:W-:Y:S01]  /*0910*/  @P1 IMAD.WIDE R4, R3, 0x4, R4 ;  /* 0x0000000403041825 */ /* 0x000fe200078e0204 */
[----:B------:R-:W-:Y:S01]  /*0920*/  @!P0 IADD3 R17, PT, PT, R13, UR4, RZ ;  /* 0x000000040d118c10 */ /* 0x000fe2000fffe0ff */
[----:B0-----:R-:W2:Y:S01]  /*0930*/  @P1 LDG.E R11, desc[UR18][R10.64] ;  /* 0x000000120a0b1981 */ /* 0x001ea2000c1e1900 */
[----:B------:R-:W-:Y:S01]  /*0940*/  @P1 LEA.HI.X R3, R6, UR7, R7, 0x2, P2 ;  /* 0x0000000706031c11 */ /* 0x000fe200090f1407 */
[----:B------:R-:W-:Y:S01]  /*0950*/  @!P0 IMAD R19, R19, UR20, R0 ;  /* 0x0000001413138c24 */ /* 0x000fe2000f8e0200 */
[----:B---3--:R-:W-:Y:S01]  /*0960*/  MOV R6, UR12 ;  /* 0x0000000c00067c02 */ /* 0x008fe20008000f00 */
[----:B------:R-:W-:Y:S01]  /*0970*/  @P1 IMAD.WIDE R14, R15, 0x4, R4 ;  /* 0x000000040f0e1825 */ /* 0x000fe200078e0204 */
[----:B------:R-:W-:Y:S01]  /*0980*/  MOV R7, UR13 ;  /* 0x0000000d00077c02 */ /* 0x000fe20008000f00 */
[----:B------:R-:W2:Y:S01]  /*0990*/  @P1 LDG.E R4, desc[UR18][R4.64] ;  /* 0x0000001204041981 */ /* 0x000ea2000c1e1900 */
[----:B------:R-:W-:-:S02]  /*09a0*/  MOV R8, UR14 ;  /* 0x0000000e00087c02 */ /* 0x000fc40008000f00 */
[----:B------:R-:W-:Y:S01]  /*09b0*/  MOV R9, UR15 ;  /* 0x0000000f00097c02 */ /* 0x000fe20008000f00 */
[----:B------:R-:W-:Y:S01]  /*09c0*/  @!P0 IMAD.WIDE.U32 R6, R17, 0x4, R6 ;  /* 0x0000000411068825 */ /* 0x000fe200078e0006 */
[----:B------:R-:W3:Y:S03]  /*09d0*/  @P1 LDG.E R14, desc[UR18][R14.64] ;  /* 0x000000120e0e1981 */ /* 0x000ee6000c1e1900 */
[----:B------:R-:W-:Y:S01]  /*09e0*/  @!P0 IMAD.WIDE R8, R19, 0x4, R8 ;  /* 0x0000000413088825 */ /* 0x000fe200078e0208 */
[----:B------:R-:W3:Y:S04]  /*09f0*/  @P1 LDG.E R2, desc[UR18][R2.64+0x4] ;  /* 0x0000041202021981 */ /* 0x000ee8000c1e1900 */
[----:B------:R-:W4:Y:S04]  /*0a00*/  @!P0 LDG.E R7, desc[UR18][R6.64] ;  /* 0x0000001206078981 */ /* 0x000f28000c1e1900 */
[----:B------:R-:W4:Y:S01]  /*0a10*/  @!P0 LDG.E R8, desc[UR18][R8.64] ;  /* 0x0000001208088981 */ /* 0x000f22000c1e1900 */
[----:B--2---:R-:W-:-:S04]  /*0a20*/  @P1 IMAD R11, R11, R4, R12 ;  /* 0x000000040b0b1224 */ /* 0x004fc800078e020c */
[----:B---3--:R-:W-:-:S04]  /*0a30*/  @P1 IMAD R12, R2, R14, R11 ;  /* 0x0000000e020c1224 */ /* 0x008fc800078e020b */
[----:B----4-:R-:W-:-:S07]  /*0a40*/  @!P0 IMAD R12, R7, R8, R12 ;  /* 0x00000008070c8224 */ /* 0x010fce00078e020c */
.L_x_6:
[----:B------:R-:W1:Y:S01]  /*0a50*/  LDC.64 R2, c[0x0][0x390] ;  /* 0x0000e400ff027b82 */ /* 0x000e620000000a00 */
[----:B------:R-:W-:-:S05]  /*0a60*/  IADD3 R13, PT, PT, R0, R13, RZ ;  /* 0x0000000d000d7210 */ /* 0x000fca0007ffe0ff */
[----:B-1----:R-:W-:-:S05]  /*0a70*/  IMAD.WIDE R2, R13, 0x4, R2 ;  /* 0x000000040d027825 */ /* 0x002fca00078e0202 */
[----:B0-----:R-:W-:Y:S01]  /*0a80*/  STG.E desc[UR18][R2.64], R12 ;  /* 0x0000000c02007986 */ /* 0x001fe2000c101912 */
[----:B------:R-:W-:Y:S05]  /*0a90*/  EXIT ;  /* 0x000000000000794d */ /* 0x000fea0003800000 */
.L_x_8:
        /* <DEDUP_REMOVED lines=14> */
.L_x_10:


//--------------------- .nv.shared._Z12matMulSharedPiS_S_i --------------------------
	.section	.nv.shared._Z12matMulSharedPiS_S_i,"aw",@nobits
	.sectionflags	@""
	.align	4
.nv.shared._Z12matMulSharedPiS_S_i:
	.zero		3072


//--------------------- .nv.shared.reserved.0     --------------------------
	.section	.nv.shared.reserved.0,"aw",@nobits
	.weak		__nv_reservedSMEM_offset_0_alias
	.size		__nv_reservedSMEM_offset_0_alias, 0, 64
	.other		__nv_reservedSMEM_offset_0_alias,@"STO_CUDA_RESERVED_SHARED STV_DEFAULT"
__nv_reservedSMEM_offset_0_alias:
	.zero		0
	.zero		64


//--------------------- .nv.constant0._Z12matMulSharedPiS_S_i --------------------------
	.section	.nv.constant0._Z12matMulSharedPiS_S_i,"a",@progbits
	.sectionflags	@""
	.align	4
.nv.constant0._Z12matMulSharedPiS_S_i:
	.zero		924


//--------------------- .nv.constant0._Z12matMulGlobalPiS_S_i --------------------------
	.section	.nv.constant0._Z12matMulGlobalPiS_S_i,"a",@progbits
	.sectionflags	@""
	.align	4
.nv.constant0._Z12matMulGlobalPiS_S_i:
	.zero		924


//--------------------- SYMBOLS --------------------------

	.type		.nv.reservedSmem.offset0,@object
	.size		.nv.reservedSmem.offset0,0x4
	.type		.nv.reservedSmem.cap,@object
	.size		.nv.reservedSmem.cap,0x4
